//
// Generated by NVIDIA NVVM Compiler
//
// Compiler Build ID: CL-36424714
// Cuda compilation tools, release 13.0, V13.0.88
// Based on NVVM 20.0.0
//

.version 9.0
.target sm_100
.address_size 64

	// .globl	_Z21flash_attention_kenelPfS_S_S_S_S_ifi
// _ZZ21flash_attention_kenelPfS_S_S_S_S_ifiE8shared_q has been demoted
// _ZZ21flash_attention_kenelPfS_S_S_S_S_ifiE8shared_k has been demoted
// _ZZ21flash_attention_kenelPfS_S_S_S_S_ifiE8shared_v has been demoted
// _ZZ21flash_attention_kenelPfS_S_S_S_S_ifiE8shared_m has been demoted
// _ZZ21flash_attention_kenelPfS_S_S_S_S_ifiE8shared_l has been demoted
// _ZZ21flash_attention_kenelPfS_S_S_S_S_ifiE8shared_o has been demoted
// _ZZ21flash_attention_kenelPfS_S_S_S_S_ifiE3sij has been demoted
// _ZZ21flash_attention_kenelPfS_S_S_S_S_ifiE3mij has been demoted
// _ZZ21flash_attention_kenelPfS_S_S_S_S_ifiE3pij has been demoted
// _ZZ21flash_attention_kenelPfS_S_S_S_S_ifiE3lij has been demoted
// _ZZ12UpdateMiLiOiPfS_S_S_S_S_S_iE5new_m has been demoted
// _ZZ12UpdateMiLiOiPfS_S_S_S_S_S_iE5new_l has been demoted

.visible .entry _Z21flash_attention_kenelPfS_S_S_S_S_ifi(
	.param .u64 .ptr .align 1 _Z21flash_attention_kenelPfS_S_S_S_S_ifi_param_0,
	.param .u64 .ptr .align 1 _Z21flash_attention_kenelPfS_S_S_S_S_ifi_param_1,
	.param .u64 .ptr .align 1 _Z21flash_attention_kenelPfS_S_S_S_S_ifi_param_2,
	.param .u64 .ptr .align 1 _Z21flash_attention_kenelPfS_S_S_S_S_ifi_param_3,
	.param .u64 .ptr .align 1 _Z21flash_attention_kenelPfS_S_S_S_S_ifi_param_4,
	.param .u64 .ptr .align 1 _Z21flash_attention_kenelPfS_S_S_S_S_ifi_param_5,
	.param .u32 _Z21flash_attention_kenelPfS_S_S_S_S_ifi_param_6,
	.param .f32 _Z21flash_attention_kenelPfS_S_S_S_S_ifi_param_7,
	.param .u32 _Z21flash_attention_kenelPfS_S_S_S_S_ifi_param_8
)
{
	.reg .pred 	%p<44>;
	.reg .b32 	%r<340>;
	.reg .b32 	%f<449>;
	.reg .b64 	%rd<103>;
	// demoted variable
	.shared .align 4 .b8 _ZZ21flash_attention_kenelPfS_S_S_S_S_ifiE8shared_q[8192];
	// demoted variable
	.shared .align 4 .b8 _ZZ21flash_attention_kenelPfS_S_S_S_S_ifiE8shared_k[8192];
	// demoted variable
	.shared .align 4 .b8 _ZZ21flash_attention_kenelPfS_S_S_S_S_ifiE8shared_v[8192];
	// demoted variable
	.shared .align 4 .b8 _ZZ21flash_attention_kenelPfS_S_S_S_S_ifiE8shared_m[128];
	// demoted variable
	.shared .align 4 .b8 _ZZ21flash_attention_kenelPfS_S_S_S_S_ifiE8shared_l[128];
	// demoted variable
	.shared .align 4 .b8 _ZZ21flash_attention_kenelPfS_S_S_S_S_ifiE8shared_o[8192];
	// demoted variable
	.shared .align 4 .b8 _ZZ21flash_attention_kenelPfS_S_S_S_S_ifiE3sij[4096];
	// demoted variable
	.shared .align 4 .b8 _ZZ21flash_attention_kenelPfS_S_S_S_S_ifiE3mij[128];
	// demoted variable
	.shared .align 4 .b8 _ZZ21flash_attention_kenelPfS_S_S_S_S_ifiE3pij[4096];
	// demoted variable
	.shared .align 4 .b8 _ZZ21flash_attention_kenelPfS_S_S_S_S_ifiE3lij[128];
	// demoted variable
	.shared .align 4 .b8 _ZZ12UpdateMiLiOiPfS_S_S_S_S_S_iE5new_m[128];
	// demoted variable
	.shared .align 4 .b8 _ZZ12UpdateMiLiOiPfS_S_S_S_S_S_iE5new_l[128];
	ld.param.u64 	%rd7, [_Z21flash_attention_kenelPfS_S_S_S_S_ifi_param_0];
	ld.param.u64 	%rd8, [_Z21flash_attention_kenelPfS_S_S_S_S_ifi_param_1];
	ld.param.u64 	%rd5, [_Z21flash_attention_kenelPfS_S_S_S_S_ifi_param_2];
	ld.param.u64 	%rd6, [_Z21flash_attention_kenelPfS_S_S_S_S_ifi_param_3];
	ld.param.u64 	%rd9, [_Z21flash_attention_kenelPfS_S_S_S_S_ifi_param_4];
	ld.param.u64 	%rd10, [_Z21flash_attention_kenelPfS_S_S_S_S_ifi_param_5];
	ld.param.u32 	%r80, [_Z21flash_attention_kenelPfS_S_S_S_S_ifi_param_6];
	ld.param.f32 	%f51, [_Z21flash_attention_kenelPfS_S_S_S_S_ifi_param_7];
	ld.param.u32 	%r81, [_Z21flash_attention_kenelPfS_S_S_S_S_ifi_param_8];
	cvta.to.global.u64 	%rd1, %rd7;
	cvta.to.global.u64 	%rd2, %rd10;
	cvta.to.global.u64 	%rd3, %rd8;
	cvta.to.global.u64 	%rd4, %rd9;
	mov.u32 	%r1, %tid.x;
	mov.u32 	%r2, %tid.y;
	mov.u32 	%r3, %ctaid.x;
	shr.s32 	%r82, %r80, 31;
	shr.u32 	%r83, %r82, 27;
	add.s32 	%r84, %r80, %r83;
	shr.s32 	%r4, %r84, 5;
	setp.lt.s32 	%p1, %r80, 32;
	@%p1 bra 	$L__BB0_12;
	shl.b32 	%r86, %r3, 5;
	add.s32 	%r87, %r86, %r2;
	mul.lo.s32 	%r5, %r80, %r87;
	mul.lo.s32 	%r6, %r80, %r2;
	add.s32 	%r88, %r4, -1;
	and.b32  	%r7, %r4, 7;
	setp.lt.u32 	%p2, %r88, 7;
	mov.b32 	%r321, 0;
	@%p2 bra 	$L__BB0_4;
	and.b32  	%r321, %r4, 67108856;
	mov.b32 	%r319, 0;
$L__BB0_3:
	.pragma "nounroll";
	shl.b32 	%r90, %r319, 5;
	add.s32 	%r91, %r90, %r1;
	add.s32 	%r92, %r91, %r5;
	mul.wide.u32 	%rd11, %r92, 4;
	add.s64 	%rd12, %rd1, %rd11;
	ld.global.f32 	%f52, [%rd12];
	add.s32 	%r93, %r91, %r6;
	shl.b32 	%r94, %r93, 2;
	mov.u32 	%r95, _ZZ21flash_attention_kenelPfS_S_S_S_S_ifiE8shared_q;
	add.s32 	%r96, %r95, %r94;
	st.shared.f32 	[%r96], %f52;
	add.s64 	%rd13, %rd4, %rd11;
	ld.global.f32 	%f53, [%rd13];
	mov.u32 	%r97, _ZZ21flash_attention_kenelPfS_S_S_S_S_ifiE8shared_o;
	add.s32 	%r98, %r97, %r94;
	st.shared.f32 	[%r98], %f53;
	add.s32 	%r99, %r92, 32;
	mul.wide.u32 	%rd14, %r99, 4;
	add.s64 	%rd15, %rd1, %rd14;
	ld.global.f32 	%f54, [%rd15];
	st.shared.f32 	[%r96+128], %f54;
	add.s64 	%rd16, %rd4, %rd14;
	ld.global.f32 	%f55, [%rd16];
	st.shared.f32 	[%r98+128], %f55;
	add.s32 	%r100, %r92, 64;
	mul.wide.u32 	%rd17, %r100, 4;
	add.s64 	%rd18, %rd1, %rd17;
	ld.global.f32 	%f56, [%rd18];
	st.shared.f32 	[%r96+256], %f56;
	add.s64 	%rd19, %rd4, %rd17;
	ld.global.f32 	%f57, [%rd19];
	st.shared.f32 	[%r98+256], %f57;
	add.s32 	%r101, %r92, 96;
	mul.wide.u32 	%rd20, %r101, 4;
	add.s64 	%rd21, %rd1, %rd20;
	ld.global.f32 	%f58, [%rd21];
	st.shared.f32 	[%r96+384], %f58;
	add.s64 	%rd22, %rd4, %rd20;
	ld.global.f32 	%f59, [%rd22];
	st.shared.f32 	[%r98+384], %f59;
	add.s32 	%r102, %r92, 128;
	mul.wide.u32 	%rd23, %r102, 4;
	add.s64 	%rd24, %rd1, %rd23;
	ld.global.f32 	%f60, [%rd24];
	st.shared.f32 	[%r96+512], %f60;
	add.s64 	%rd25, %rd4, %rd23;
	ld.global.f32 	%f61, [%rd25];
	st.shared.f32 	[%r98+512], %f61;
	add.s32 	%r103, %r92, 160;
	mul.wide.u32 	%rd26, %r103, 4;
	add.s64 	%rd27, %rd1, %rd26;
	ld.global.f32 	%f62, [%rd27];
	st.shared.f32 	[%r96+640], %f62;
	add.s64 	%rd28, %rd4, %rd26;
	ld.global.f32 	%f63, [%rd28];
	st.shared.f32 	[%r98+640], %f63;
	add.s32 	%r104, %r92, 192;
	mul.wide.u32 	%rd29, %r104, 4;
	add.s64 	%rd30, %rd1, %rd29;
	ld.global.f32 	%f64, [%rd30];
	st.shared.f32 	[%r96+768], %f64;
	add.s64 	%rd31, %rd4, %rd29;
	ld.global.f32 	%f65, [%rd31];
	st.shared.f32 	[%r98+768], %f65;
	add.s32 	%r105, %r92, 224;
	mul.wide.u32 	%rd32, %r105, 4;
	add.s64 	%rd33, %rd1, %rd32;
	ld.global.f32 	%f66, [%rd33];
	st.shared.f32 	[%r96+896], %f66;
	add.s64 	%rd34, %rd4, %rd32;
	ld.global.f32 	%f67, [%rd34];
	st.shared.f32 	[%r98+896], %f67;
	add.s32 	%r319, %r319, 8;
	setp.ne.s32 	%p3, %r319, %r321;
	@%p3 bra 	$L__BB0_3;
$L__BB0_4:
	setp.eq.s32 	%p4, %r7, 0;
	@%p4 bra 	$L__BB0_12;
	and.b32  	%r12, %r4, 3;
	setp.lt.u32 	%p5, %r7, 4;
	@%p5 bra 	$L__BB0_7;
	shl.b32 	%r106, %r321, 5;
	add.s32 	%r107, %r106, %r1;
	add.s32 	%r108, %r107, %r5;
	mul.wide.u32 	%rd35, %r108, 4;
	add.s64 	%rd36, %rd1, %rd35;
	ld.global.f32 	%f68, [%rd36];
	add.s32 	%r109, %r107, %r6;
	shl.b32 	%r110, %r109, 2;
	mov.u32 	%r111, _ZZ21flash_attention_kenelPfS_S_S_S_S_ifiE8shared_q;
	add.s32 	%r112, %r111, %r110;
	st.shared.f32 	[%r112], %f68;
	add.s64 	%rd37, %rd4, %rd35;
	ld.global.f32 	%f69, [%rd37];
	mov.u32 	%r113, _ZZ21flash_attention_kenelPfS_S_S_S_S_ifiE8shared_o;
	add.s32 	%r114, %r113, %r110;
	st.shared.f32 	[%r114], %f69;
	add.s32 	%r115, %r108, 32;
	mul.wide.u32 	%rd38, %r115, 4;
	add.s64 	%rd39, %rd1, %rd38;
	ld.global.f32 	%f70, [%rd39];
	st.shared.f32 	[%r112+128], %f70;
	add.s64 	%rd40, %rd4, %rd38;
	ld.global.f32 	%f71, [%rd40];
	st.shared.f32 	[%r114+128], %f71;
	add.s32 	%r116, %r108, 64;
	mul.wide.u32 	%rd41, %r116, 4;
	add.s64 	%rd42, %rd1, %rd41;
	ld.global.f32 	%f72, [%rd42];
	st.shared.f32 	[%r112+256], %f72;
	add.s64 	%rd43, %rd4, %rd41;
	ld.global.f32 	%f73, [%rd43];
	st.shared.f32 	[%r114+256], %f73;
	add.s32 	%r117, %r108, 96;
	mul.wide.u32 	%rd44, %r117, 4;
	add.s64 	%rd45, %rd1, %rd44;
	ld.global.f32 	%f74, [%rd45];
	st.shared.f32 	[%r112+384], %f74;
	add.s64 	%rd46, %rd4, %rd44;
	ld.global.f32 	%f75, [%rd46];
	st.shared.f32 	[%r114+384], %f75;
	add.s32 	%r321, %r321, 4;
$L__BB0_7:
	setp.eq.s32 	%p6, %r12, 0;
	@%p6 bra 	$L__BB0_12;
	setp.eq.s32 	%p7, %r12, 1;
	@%p7 bra 	$L__BB0_10;
	shl.b32 	%r118, %r321, 5;
	add.s32 	%r119, %r118, %r1;
	add.s32 	%r120, %r119, %r5;
	mul.wide.u32 	%rd47, %r120, 4;
	add.s64 	%rd48, %rd1, %rd47;
	ld.global.f32 	%f76, [%rd48];
	add.s32 	%r121, %r119, %r6;
	shl.b32 	%r122, %r121, 2;
	mov.u32 	%r123, _ZZ21flash_attention_kenelPfS_S_S_S_S_ifiE8shared_q;
	add.s32 	%r124, %r123, %r122;
	st.shared.f32 	[%r124], %f76;
	add.s64 	%rd49, %rd4, %rd47;
	ld.global.f32 	%f77, [%rd49];
	mov.u32 	%r125, _ZZ21flash_attention_kenelPfS_S_S_S_S_ifiE8shared_o;
	add.s32 	%r126, %r125, %r122;
	st.shared.f32 	[%r126], %f77;
	add.s32 	%r127, %r120, 32;
	mul.wide.u32 	%rd50, %r127, 4;
	add.s64 	%rd51, %rd1, %rd50;
	ld.global.f32 	%f78, [%rd51];
	st.shared.f32 	[%r124+128], %f78;
	add.s64 	%rd52, %rd4, %rd50;
	ld.global.f32 	%f79, [%rd52];
	st.shared.f32 	[%r126+128], %f79;
	add.s32 	%r321, %r321, 2;
$L__BB0_10:
	and.b32  	%r128, %r4, 1;
	setp.eq.b32 	%p8, %r128, 1;
	not.pred 	%p9, %p8;
	@%p9 bra 	$L__BB0_12;
	shl.b32 	%r129, %r321, 5;
	add.s32 	%r130, %r129, %r1;
	add.s32 	%r131, %r130, %r5;
	mul.wide.u32 	%rd53, %r131, 4;
	add.s64 	%rd54, %rd1, %rd53;
	ld.global.f32 	%f80, [%rd54];
	add.s32 	%r132, %r130, %r6;
	shl.b32 	%r133, %r132, 2;
	mov.u32 	%r134, _ZZ21flash_attention_kenelPfS_S_S_S_S_ifiE8shared_q;
	add.s32 	%r135, %r134, %r133;
	st.shared.f32 	[%r135], %f80;
	add.s64 	%rd55, %rd4, %rd53;
	ld.global.f32 	%f81, [%rd55];
	mov.u32 	%r136, _ZZ21flash_attention_kenelPfS_S_S_S_S_ifiE8shared_o;
	add.s32 	%r137, %r136, %r133;
	st.shared.f32 	[%r137], %f81;
$L__BB0_12:
	shl.b32 	%r138, %r3, 5;
	add.s32 	%r17, %r138, %r2;
	cvta.to.global.u64 	%rd56, %rd5;
	mul.wide.u32 	%rd57, %r17, 4;
	add.s64 	%rd58, %rd56, %rd57;
	ld.global.f32 	%f82, [%rd58];
	shl.b32 	%r139, %r2, 2;
	mov.u32 	%r140, _ZZ21flash_attention_kenelPfS_S_S_S_S_ifiE8shared_m;
	add.s32 	%r18, %r140, %r139;
	st.shared.f32 	[%r18], %f82;
	cvta.to.global.u64 	%rd59, %rd6;
	add.s64 	%rd60, %rd59, %rd57;
	ld.global.f32 	%f83, [%rd60];
	mov.u32 	%r141, _ZZ21flash_attention_kenelPfS_S_S_S_S_ifiE8shared_l;
	add.s32 	%r19, %r141, %r139;
	st.shared.f32 	[%r19], %f83;
	setp.lt.s32 	%p10, %r81, 1;
	@%p10 bra 	$L__BB0_50;
	mul.lo.s32 	%r20, %r80, %r1;
	add.s32 	%r21, %r20, %r2;
	shl.b32 	%r22, %r80, 5;
	mul.lo.s32 	%r23, %r80, %r2;
	shl.b32 	%r143, %r2, 5;
	add.s32 	%r144, %r143, %r1;
	shl.b32 	%r145, %r144, 2;
	mov.u32 	%r146, _ZZ21flash_attention_kenelPfS_S_S_S_S_ifiE3sij;
	add.s32 	%r24, %r146, %r145;
	shl.b32 	%r147, %r2, 7;
	add.s32 	%r25, %r146, %r147;
	mov.u32 	%r149, _ZZ21flash_attention_kenelPfS_S_S_S_S_ifiE3mij;
	add.s32 	%r26, %r149, %r139;
	mov.u32 	%r150, _ZZ21flash_attention_kenelPfS_S_S_S_S_ifiE3pij;
	add.s32 	%r27, %r150, %r145;
	mov.u32 	%r151, _ZZ21flash_attention_kenelPfS_S_S_S_S_ifiE3lij;
	add.s32 	%r28, %r151, %r139;
	mov.u32 	%r152, _ZZ12UpdateMiLiOiPfS_S_S_S_S_S_iE5new_m;
	add.s32 	%r29, %r152, %r139;
	mov.u32 	%r153, _ZZ12UpdateMiLiOiPfS_S_S_S_S_S_iE5new_l;
	add.s32 	%r30, %r153, %r139;
	and.b32  	%r31, %r4, 7;
	add.s32 	%r32, %r80, -1;
	and.b32  	%r33, %r80, 7;
	and.b32  	%r34, %r80, 3;
	and.b32  	%r35, %r4, 67108856;
	and.b32  	%r36, %r80, 2147483640;
	and.b32  	%r37, %r80, 1;
	add.s32 	%r38, %r150, %r147;
	neg.s32 	%r39, %r35;
	shl.b32 	%r154, %r21, 2;
	add.s32 	%r155, %r154, 512;
	mov.u32 	%r156, _ZZ21flash_attention_kenelPfS_S_S_S_S_ifiE8shared_k;
	add.s32 	%r40, %r156, %r155;
	mov.u32 	%r157, _ZZ21flash_attention_kenelPfS_S_S_S_S_ifiE8shared_v;
	add.s32 	%r41, %r157, %r155;
	mov.b32 	%r323, 0;
$L__BB0_14:
	setp.lt.s32 	%p11, %r80, 32;
	@%p11 bra 	$L__BB0_26;
	add.s32 	%r159, %r4, -1;
	setp.lt.u32 	%p12, %r159, 7;
	mul.lo.s32 	%r43, %r22, %r323;
	mov.b32 	%r329, 0;
	@%p12 bra 	$L__BB0_18;
	shl.b32 	%r160, %r323, 5;
	add.s32 	%r161, %r1, %r160;
	mad.lo.s32 	%r326, %r80, %r161, %r2;
	mov.u32 	%r324, %r41;
	mov.u32 	%r325, %r40;
	mov.u32 	%r327, %r39;
$L__BB0_17:
	.pragma "nounroll";
	mul.wide.s32 	%rd61, %r326, 4;
	add.s64 	%rd62, %rd3, %rd61;
	ld.global.f32 	%f84, [%rd62];
	st.shared.f32 	[%r325+-512], %f84;
	add.s64 	%rd63, %rd2, %rd61;
	ld.global.f32 	%f85, [%rd63];
	st.shared.f32 	[%r324+-512], %f85;
	ld.global.f32 	%f86, [%rd62+128];
	st.shared.f32 	[%r325+-384], %f86;
	ld.global.f32 	%f87, [%rd63+128];
	st.shared.f32 	[%r324+-384], %f87;
	ld.global.f32 	%f88, [%rd62+256];
	st.shared.f32 	[%r325+-256], %f88;
	ld.global.f32 	%f89, [%rd63+256];
	st.shared.f32 	[%r324+-256], %f89;
	ld.global.f32 	%f90, [%rd62+384];
	st.shared.f32 	[%r325+-128], %f90;
	ld.global.f32 	%f91, [%rd63+384];
	st.shared.f32 	[%r324+-128], %f91;
	ld.global.f32 	%f92, [%rd62+512];
	st.shared.f32 	[%r325], %f92;
	ld.global.f32 	%f93, [%rd63+512];
	st.shared.f32 	[%r324], %f93;
	ld.global.f32 	%f94, [%rd62+640];
	st.shared.f32 	[%r325+128], %f94;
	ld.global.f32 	%f95, [%rd63+640];
	st.shared.f32 	[%r324+128], %f95;
	ld.global.f32 	%f96, [%rd62+768];
	st.shared.f32 	[%r325+256], %f96;
	ld.global.f32 	%f97, [%rd63+768];
	st.shared.f32 	[%r324+256], %f97;
	ld.global.f32 	%f98, [%rd62+896];
	st.shared.f32 	[%r325+384], %f98;
	ld.global.f32 	%f99, [%rd63+896];
	st.shared.f32 	[%r324+384], %f99;
	add.s32 	%r327, %r327, 8;
	add.s32 	%r326, %r326, 256;
	add.s32 	%r325, %r325, 1024;
	add.s32 	%r324, %r324, 1024;
	setp.ne.s32 	%p13, %r327, 0;
	mov.u32 	%r329, %r35;
	@%p13 bra 	$L__BB0_17;
$L__BB0_18:
	setp.eq.s32 	%p14, %r31, 0;
	@%p14 bra 	$L__BB0_26;
	add.s32 	%r162, %r31, -1;
	setp.lt.u32 	%p15, %r162, 3;
	@%p15 bra 	$L__BB0_21;
	shl.b32 	%r163, %r329, 5;
	add.s32 	%r164, %r21, %r163;
	add.s32 	%r165, %r164, %r43;
	mul.wide.s32 	%rd64, %r165, 4;
	add.s64 	%rd65, %rd3, %rd64;
	ld.global.f32 	%f100, [%rd65];
	shl.b32 	%r166, %r164, 2;
	mov.u32 	%r167, _ZZ21flash_attention_kenelPfS_S_S_S_S_ifiE8shared_k;
	add.s32 	%r168, %r167, %r166;
	st.shared.f32 	[%r168], %f100;
	add.s64 	%rd66, %rd2, %rd64;
	ld.global.f32 	%f101, [%rd66];
	mov.u32 	%r169, _ZZ21flash_attention_kenelPfS_S_S_S_S_ifiE8shared_v;
	add.s32 	%r170, %r169, %r166;
	st.shared.f32 	[%r170], %f101;
	ld.global.f32 	%f102, [%rd65+128];
	st.shared.f32 	[%r168+128], %f102;
	ld.global.f32 	%f103, [%rd66+128];
	st.shared.f32 	[%r170+128], %f103;
	ld.global.f32 	%f104, [%rd65+256];
	st.shared.f32 	[%r168+256], %f104;
	ld.global.f32 	%f105, [%rd66+256];
	st.shared.f32 	[%r170+256], %f105;
	ld.global.f32 	%f106, [%rd65+384];
	st.shared.f32 	[%r168+384], %f106;
	ld.global.f32 	%f107, [%rd66+384];
	st.shared.f32 	[%r170+384], %f107;
	add.s32 	%r329, %r329, 4;
$L__BB0_21:
	and.b32  	%r171, %r4, 3;
	setp.eq.s32 	%p16, %r171, 0;
	@%p16 bra 	$L__BB0_26;
	setp.eq.s32 	%p17, %r171, 1;
	@%p17 bra 	$L__BB0_24;
	shl.b32 	%r172, %r329, 5;
	add.s32 	%r173, %r21, %r172;
	add.s32 	%r174, %r173, %r43;
	mul.wide.s32 	%rd67, %r174, 4;
	add.s64 	%rd68, %rd3, %rd67;
	ld.global.f32 	%f108, [%rd68];
	shl.b32 	%r175, %r173, 2;
	mov.u32 	%r176, _ZZ21flash_attention_kenelPfS_S_S_S_S_ifiE8shared_k;
	add.s32 	%r177, %r176, %r175;
	st.shared.f32 	[%r177], %f108;
	add.s64 	%rd69, %rd2, %rd67;
	ld.global.f32 	%f109, [%rd69];
	mov.u32 	%r178, _ZZ21flash_attention_kenelPfS_S_S_S_S_ifiE8shared_v;
	add.s32 	%r179, %r178, %r175;
	st.shared.f32 	[%r179], %f109;
	ld.global.f32 	%f110, [%rd68+128];
	st.shared.f32 	[%r177+128], %f110;
	ld.global.f32 	%f111, [%rd69+128];
	st.shared.f32 	[%r179+128], %f111;
	add.s32 	%r329, %r329, 2;
$L__BB0_24:
	and.b32  	%r180, %r4, 1;
	setp.eq.b32 	%p18, %r180, 1;
	not.pred 	%p19, %p18;
	@%p19 bra 	$L__BB0_26;
	shl.b32 	%r181, %r329, 5;
	add.s32 	%r182, %r21, %r181;
	add.s32 	%r183, %r182, %r43;
	mul.wide.s32 	%rd70, %r183, 4;
	add.s64 	%rd71, %rd3, %rd70;
	ld.global.f32 	%f112, [%rd71];
	shl.b32 	%r184, %r182, 2;
	mov.u32 	%r185, _ZZ21flash_attention_kenelPfS_S_S_S_S_ifiE8shared_k;
	add.s32 	%r186, %r185, %r184;
	st.shared.f32 	[%r186], %f112;
	add.s64 	%rd72, %rd2, %rd70;
	ld.global.f32 	%f113, [%rd72];
	mov.u32 	%r187, _ZZ21flash_attention_kenelPfS_S_S_S_S_ifiE8shared_v;
	add.s32 	%r188, %r187, %r184;
	st.shared.f32 	[%r188], %f113;
$L__BB0_26:
	setp.lt.s32 	%p20, %r80, 1;
	bar.sync 	0;
	mov.f32 	%f448, 0f00000000;
	@%p20 bra 	$L__BB0_38;
	setp.lt.u32 	%p21, %r32, 7;
	mov.f32 	%f448, 0f00000000;
	mov.b32 	%r333, 0;
	@%p21 bra 	$L__BB0_30;
	mov.f32 	%f448, 0f00000000;
	mov.b32 	%r331, 0;
$L__BB0_29:
	.pragma "nounroll";
	add.s32 	%r191, %r331, %r23;
	shl.b32 	%r192, %r191, 2;
	mov.u32 	%r193, _ZZ21flash_attention_kenelPfS_S_S_S_S_ifiE8shared_q;
	add.s32 	%r194, %r193, %r192;
	ld.shared.f32 	%f118, [%r194];
	add.s32 	%r195, %r331, %r20;
	shl.b32 	%r196, %r195, 2;
	mov.u32 	%r197, _ZZ21flash_attention_kenelPfS_S_S_S_S_ifiE8shared_k;
	add.s32 	%r198, %r197, %r196;
	ld.shared.f32 	%f119, [%r198];
	fma.rn.f32 	%f120, %f118, %f119, %f448;
	ld.shared.f32 	%f121, [%r194+4];
	ld.shared.f32 	%f122, [%r198+4];
	fma.rn.f32 	%f123, %f121, %f122, %f120;
	ld.shared.f32 	%f124, [%r194+8];
	ld.shared.f32 	%f125, [%r198+8];
	fma.rn.f32 	%f126, %f124, %f125, %f123;
	ld.shared.f32 	%f127, [%r194+12];
	ld.shared.f32 	%f128, [%r198+12];
	fma.rn.f32 	%f129, %f127, %f128, %f126;
	ld.shared.f32 	%f130, [%r194+16];
	ld.shared.f32 	%f131, [%r198+16];
	fma.rn.f32 	%f132, %f130, %f131, %f129;
	ld.shared.f32 	%f133, [%r194+20];
	ld.shared.f32 	%f134, [%r198+20];
	fma.rn.f32 	%f135, %f133, %f134, %f132;
	ld.shared.f32 	%f136, [%r194+24];
	ld.shared.f32 	%f137, [%r198+24];
	fma.rn.f32 	%f138, %f136, %f137, %f135;
	ld.shared.f32 	%f139, [%r194+28];
	ld.shared.f32 	%f140, [%r198+28];
	fma.rn.f32 	%f448, %f139, %f140, %f138;
	add.s32 	%r331, %r331, 8;
	setp.ne.s32 	%p22, %r331, %r36;
	mov.u32 	%r333, %r36;
	@%p22 bra 	$L__BB0_29;
$L__BB0_30:
	setp.eq.s32 	%p23, %r33, 0;
	@%p23 bra 	$L__BB0_38;
	add.s32 	%r199, %r33, -1;
	setp.lt.u32 	%p24, %r199, 3;
	@%p24 bra 	$L__BB0_33;
	add.s32 	%r200, %r333, %r23;
	shl.b32 	%r201, %r200, 2;
	mov.u32 	%r202, _ZZ21flash_attention_kenelPfS_S_S_S_S_ifiE8shared_q;
	add.s32 	%r203, %r202, %r201;
	ld.shared.f32 	%f142, [%r203];
	add.s32 	%r204, %r333, %r20;
	shl.b32 	%r205, %r204, 2;
	mov.u32 	%r206, _ZZ21flash_attention_kenelPfS_S_S_S_S_ifiE8shared_k;
	add.s32 	%r207, %r206, %r205;
	ld.shared.f32 	%f143, [%r207];
	fma.rn.f32 	%f144, %f142, %f143, %f448;
	ld.shared.f32 	%f145, [%r203+4];
	ld.shared.f32 	%f146, [%r207+4];
	fma.rn.f32 	%f147, %f145, %f146, %f144;
	ld.shared.f32 	%f148, [%r203+8];
	ld.shared.f32 	%f149, [%r207+8];
	fma.rn.f32 	%f150, %f148, %f149, %f147;
	ld.shared.f32 	%f151, [%r203+12];
	ld.shared.f32 	%f152, [%r207+12];
	fma.rn.f32 	%f448, %f151, %f152, %f150;
	add.s32 	%r333, %r333, 4;
$L__BB0_33:
	setp.eq.s32 	%p25, %r34, 0;
	@%p25 bra 	$L__BB0_38;
	setp.eq.s32 	%p26, %r34, 1;
	@%p26 bra 	$L__BB0_36;
	add.s32 	%r208, %r333, %r23;
	shl.b32 	%r209, %r208, 2;
	mov.u32 	%r210, _ZZ21flash_attention_kenelPfS_S_S_S_S_ifiE8shared_q;
	add.s32 	%r211, %r210, %r209;
	ld.shared.f32 	%f154, [%r211];
	add.s32 	%r212, %r333, %r20;
	shl.b32 	%r213, %r212, 2;
	mov.u32 	%r214, _ZZ21flash_attention_kenelPfS_S_S_S_S_ifiE8shared_k;
	add.s32 	%r215, %r214, %r213;
	ld.shared.f32 	%f155, [%r215];
	fma.rn.f32 	%f156, %f154, %f155, %f448;
	ld.shared.f32 	%f157, [%r211+4];
	ld.shared.f32 	%f158, [%r215+4];
	fma.rn.f32 	%f448, %f157, %f158, %f156;
	add.s32 	%r333, %r333, 2;
$L__BB0_36:
	setp.eq.s32 	%p27, %r37, 0;
	@%p27 bra 	$L__BB0_38;
	add.s32 	%r216, %r333, %r23;
	shl.b32 	%r217, %r216, 2;
	mov.u32 	%r218, _ZZ21flash_attention_kenelPfS_S_S_S_S_ifiE8shared_q;
	add.s32 	%r219, %r218, %r217;
	ld.shared.f32 	%f159, [%r219];
	add.s32 	%r220, %r333, %r20;
	shl.b32 	%r221, %r220, 2;
	mov.u32 	%r222, _ZZ21flash_attention_kenelPfS_S_S_S_S_ifiE8shared_k;
	add.s32 	%r223, %r222, %r221;
	ld.shared.f32 	%f160, [%r223];
	fma.rn.f32 	%f448, %f159, %f160, %f448;
$L__BB0_38:
	setp.ne.s32 	%p28, %r1, 0;
	mul.f32 	%f161, %f51, %f448;
	st.shared.f32 	[%r24], %f161;
	bar.sync 	0;
	@%p28 bra 	$L__BB0_40;
	ld.shared.f32 	%f162, [%r25];
	ld.shared.f32 	%f163, [%r25+4];
	max.f32 	%f164, %f162, %f163;
	ld.shared.f32 	%f165, [%r25+8];
	max.f32 	%f166, %f164, %f165;
	ld.shared.f32 	%f167, [%r25+12];
	max.f32 	%f168, %f166, %f167;
	ld.shared.f32 	%f169, [%r25+16];
	max.f32 	%f170, %f168, %f169;
	ld.shared.f32 	%f171, [%r25+20];
	max.f32 	%f172, %f170, %f171;
	ld.shared.f32 	%f173, [%r25+24];
	max.f32 	%f174, %f172, %f173;
	ld.shared.f32 	%f175, [%r25+28];
	max.f32 	%f176, %f174, %f175;
	ld.shared.f32 	%f177, [%r25+32];
	max.f32 	%f178, %f176, %f177;
	ld.shared.f32 	%f179, [%r25+36];
	max.f32 	%f180, %f178, %f179;
	ld.shared.f32 	%f181, [%r25+40];
	max.f32 	%f182, %f180, %f181;
	ld.shared.f32 	%f183, [%r25+44];
	max.f32 	%f184, %f182, %f183;
	ld.shared.f32 	%f185, [%r25+48];
	max.f32 	%f186, %f184, %f185;
	ld.shared.f32 	%f187, [%r25+52];
	max.f32 	%f188, %f186, %f187;
	ld.shared.f32 	%f189, [%r25+56];
	max.f32 	%f190, %f188, %f189;
	ld.shared.f32 	%f191, [%r25+60];
	max.f32 	%f192, %f190, %f191;
	ld.shared.f32 	%f193, [%r25+64];
	max.f32 	%f194, %f192, %f193;
	ld.shared.f32 	%f195, [%r25+68];
	max.f32 	%f196, %f194, %f195;
	ld.shared.f32 	%f197, [%r25+72];
	max.f32 	%f198, %f196, %f197;
	ld.shared.f32 	%f199, [%r25+76];
	max.f32 	%f200, %f198, %f199;
	ld.shared.f32 	%f201, [%r25+80];
	max.f32 	%f202, %f200, %f201;
	ld.shared.f32 	%f203, [%r25+84];
	max.f32 	%f204, %f202, %f203;
	ld.shared.f32 	%f205, [%r25+88];
	max.f32 	%f206, %f204, %f205;
	ld.shared.f32 	%f207, [%r25+92];
	max.f32 	%f208, %f206, %f207;
	ld.shared.f32 	%f209, [%r25+96];
	max.f32 	%f210, %f208, %f209;
	ld.shared.f32 	%f211, [%r25+100];
	max.f32 	%f212, %f210, %f211;
	ld.shared.f32 	%f213, [%r25+104];
	max.f32 	%f214, %f212, %f213;
	ld.shared.f32 	%f215, [%r25+108];
	max.f32 	%f216, %f214, %f215;
	ld.shared.f32 	%f217, [%r25+112];
	max.f32 	%f218, %f216, %f217;
	ld.shared.f32 	%f219, [%r25+116];
	max.f32 	%f220, %f218, %f219;
	ld.shared.f32 	%f221, [%r25+120];
	max.f32 	%f222, %f220, %f221;
	ld.shared.f32 	%f223, [%r25+124];
	max.f32 	%f224, %f222, %f223;
	st.shared.f32 	[%r26], %f224;
$L__BB0_40:
	setp.ne.s32 	%p29, %r1, 0;
	bar.sync 	0;
	ld.shared.f32 	%f225, [%r24];
	ld.shared.f32 	%f226, [%r26];
	sub.f32 	%f227, %f225, %f226;
	fma.rn.f32 	%f228, %f227, 0f3BBB989D, 0f3F000000;
	cvt.sat.f32.f32 	%f229, %f228;
	mov.f32 	%f230, 0f4B400001;
	mov.f32 	%f231, 0f437C0000;
	fma.rm.f32 	%f232, %f229, %f231, %f230;
	add.f32 	%f233, %f232, 0fCB40007F;
	neg.f32 	%f234, %f233;
	fma.rn.f32 	%f235, %f227, 0f3FB8AA3B, %f234;
	fma.rn.f32 	%f236, %f227, 0f32A57060, %f235;
	mov.b32 	%r224, %f232;
	shl.b32 	%r225, %r224, 23;
	mov.b32 	%f237, %r225;
	ex2.approx.ftz.f32 	%f238, %f236;
	mul.f32 	%f239, %f238, %f237;
	st.shared.f32 	[%r27], %f239;
	bar.sync 	0;
	@%p29 bra 	$L__BB0_42;
	ld.shared.f32 	%f240, [%r38];
	add.f32 	%f241, %f240, 0f00000000;
	ld.shared.f32 	%f242, [%r38+4];
	add.f32 	%f243, %f241, %f242;
	ld.shared.f32 	%f244, [%r38+8];
	add.f32 	%f245, %f243, %f244;
	ld.shared.f32 	%f246, [%r38+12];
	add.f32 	%f247, %f245, %f246;
	ld.shared.f32 	%f248, [%r38+16];
	add.f32 	%f249, %f247, %f248;
	ld.shared.f32 	%f250, [%r38+20];
	add.f32 	%f251, %f249, %f250;
	ld.shared.f32 	%f252, [%r38+24];
	add.f32 	%f253, %f251, %f252;
	ld.shared.f32 	%f254, [%r38+28];
	add.f32 	%f255, %f253, %f254;
	ld.shared.f32 	%f256, [%r38+32];
	add.f32 	%f257, %f255, %f256;
	ld.shared.f32 	%f258, [%r38+36];
	add.f32 	%f259, %f257, %f258;
	ld.shared.f32 	%f260, [%r38+40];
	add.f32 	%f261, %f259, %f260;
	ld.shared.f32 	%f262, [%r38+44];
	add.f32 	%f263, %f261, %f262;
	ld.shared.f32 	%f264, [%r38+48];
	add.f32 	%f265, %f263, %f264;
	ld.shared.f32 	%f266, [%r38+52];
	add.f32 	%f267, %f265, %f266;
	ld.shared.f32 	%f268, [%r38+56];
	add.f32 	%f269, %f267, %f268;
	ld.shared.f32 	%f270, [%r38+60];
	add.f32 	%f271, %f269, %f270;
	ld.shared.f32 	%f272, [%r38+64];
	add.f32 	%f273, %f271, %f272;
	ld.shared.f32 	%f274, [%r38+68];
	add.f32 	%f275, %f273, %f274;
	ld.shared.f32 	%f276, [%r38+72];
	add.f32 	%f277, %f275, %f276;
	ld.shared.f32 	%f278, [%r38+76];
	add.f32 	%f279, %f277, %f278;
	ld.shared.f32 	%f280, [%r38+80];
	add.f32 	%f281, %f279, %f280;
	ld.shared.f32 	%f282, [%r38+84];
	add.f32 	%f283, %f281, %f282;
	ld.shared.f32 	%f284, [%r38+88];
	add.f32 	%f285, %f283, %f284;
	ld.shared.f32 	%f286, [%r38+92];
	add.f32 	%f287, %f285, %f286;
	ld.shared.f32 	%f288, [%r38+96];
	add.f32 	%f289, %f287, %f288;
	ld.shared.f32 	%f290, [%r38+100];
	add.f32 	%f291, %f289, %f290;
	ld.shared.f32 	%f292, [%r38+104];
	add.f32 	%f293, %f291, %f292;
	ld.shared.f32 	%f294, [%r38+108];
	add.f32 	%f295, %f293, %f294;
	ld.shared.f32 	%f296, [%r38+112];
	add.f32 	%f297, %f295, %f296;
	ld.shared.f32 	%f298, [%r38+116];
	add.f32 	%f299, %f297, %f298;
	ld.shared.f32 	%f300, [%r38+120];
	add.f32 	%f301, %f299, %f300;
	ld.shared.f32 	%f302, [%r38+124];
	add.f32 	%f303, %f301, %f302;
	st.shared.f32 	[%r28], %f303;
$L__BB0_42:
	setp.ne.s32 	%p30, %r1, 0;
	bar.sync 	0;
	ld.shared.f32 	%f13, [%r19];
	ld.shared.f32 	%f14, [%r18];
	ld.shared.f32 	%f15, [%r26];
	@%p30 bra 	$L__BB0_44;
	max.f32 	%f304, %f14, %f15;
	st.shared.f32 	[%r29], %f304;
	sub.f32 	%f305, %f14, %f304;
	fma.rn.f32 	%f306, %f305, 0f3BBB989D, 0f3F000000;
	cvt.sat.f32.f32 	%f307, %f306;
	mov.f32 	%f308, 0f4B400001;
	mov.f32 	%f309, 0f437C0000;
	fma.rm.f32 	%f310, %f307, %f309, %f308;
	add.f32 	%f311, %f310, 0fCB40007F;
	neg.f32 	%f312, %f311;
	fma.rn.f32 	%f313, %f305, 0f3FB8AA3B, %f312;
	fma.rn.f32 	%f314, %f305, 0f32A57060, %f313;
	mov.b32 	%r226, %f310;
	shl.b32 	%r227, %r226, 23;
	mov.b32 	%f315, %r227;
	ex2.approx.ftz.f32 	%f316, %f314;
	mul.f32 	%f317, %f316, %f315;
	sub.f32 	%f318, %f15, %f304;
	fma.rn.f32 	%f319, %f318, 0f3BBB989D, 0f3F000000;
	cvt.sat.f32.f32 	%f320, %f319;
	fma.rm.f32 	%f321, %f320, %f309, %f308;
	add.f32 	%f322, %f321, 0fCB40007F;
	neg.f32 	%f323, %f322;
	fma.rn.f32 	%f324, %f318, 0f3FB8AA3B, %f323;
	fma.rn.f32 	%f325, %f318, 0f32A57060, %f324;
	mov.b32 	%r228, %f321;
	shl.b32 	%r229, %r228, 23;
	mov.b32 	%f326, %r229;
	ex2.approx.ftz.f32 	%f327, %f325;
	mul.f32 	%f328, %f327, %f326;
	ld.shared.f32 	%f329, [%r28];
	mul.f32 	%f330, %f328, %f329;
	fma.rn.f32 	%f331, %f13, %f317, %f330;
	st.shared.f32 	[%r30], %f331;
$L__BB0_44:
	setp.lt.s32 	%p31, %r80, 32;
	bar.sync 	0;
	@%p31 bra 	$L__BB0_47;
	ld.shared.f32 	%f332, [%r29];
	sub.f32 	%f333, %f14, %f332;
	fma.rn.f32 	%f334, %f333, 0f3BBB989D, 0f3F000000;
	cvt.sat.f32.f32 	%f335, %f334;
	mov.f32 	%f336, 0f4B400001;
	mov.f32 	%f337, 0f437C0000;
	fma.rm.f32 	%f338, %f335, %f337, %f336;
	add.f32 	%f339, %f338, 0fCB40007F;
	neg.f32 	%f340, %f339;
	fma.rn.f32 	%f341, %f333, 0f3FB8AA3B, %f340;
	fma.rn.f32 	%f342, %f333, 0f32A57060, %f341;
	mov.b32 	%r231, %f338;
	shl.b32 	%r232, %r231, 23;
	mov.b32 	%f343, %r232;
	ex2.approx.ftz.f32 	%f344, %f342;
	mul.f32 	%f345, %f344, %f343;
	mul.f32 	%f16, %f13, %f345;
	sub.f32 	%f346, %f15, %f332;
	fma.rn.f32 	%f347, %f346, 0f3BBB989D, 0f3F000000;
	cvt.sat.f32.f32 	%f348, %f347;
	fma.rm.f32 	%f349, %f348, %f337, %f336;
	add.f32 	%f350, %f349, 0fCB40007F;
	neg.f32 	%f351, %f350;
	fma.rn.f32 	%f352, %f346, 0f3FB8AA3B, %f351;
	fma.rn.f32 	%f353, %f346, 0f32A57060, %f352;
	mov.b32 	%r233, %f349;
	shl.b32 	%r234, %r233, 23;
	mov.b32 	%f354, %r234;
	ex2.approx.ftz.f32 	%f355, %f353;
	mul.f32 	%f17, %f355, %f354;
	ld.shared.f32 	%f18, [%r30];
	ld.shared.f32 	%f19, [%r38];
	ld.shared.f32 	%f20, [%r38+4];
	ld.shared.f32 	%f21, [%r38+8];
	ld.shared.f32 	%f22, [%r38+12];
	ld.shared.f32 	%f23, [%r38+16];
	ld.shared.f32 	%f24, [%r38+20];
	ld.shared.f32 	%f25, [%r38+24];
	ld.shared.f32 	%f26, [%r38+28];
	ld.shared.f32 	%f27, [%r38+32];
	ld.shared.f32 	%f28, [%r38+36];
	ld.shared.f32 	%f29, [%r38+40];
	ld.shared.f32 	%f30, [%r38+44];
	ld.shared.f32 	%f31, [%r38+48];
	ld.shared.f32 	%f32, [%r38+52];
	ld.shared.f32 	%f33, [%r38+56];
	ld.shared.f32 	%f34, [%r38+60];
	ld.shared.f32 	%f35, [%r38+64];
	ld.shared.f32 	%f36, [%r38+68];
	ld.shared.f32 	%f37, [%r38+72];
	ld.shared.f32 	%f38, [%r38+76];
	ld.shared.f32 	%f39, [%r38+80];
	ld.shared.f32 	%f40, [%r38+84];
	ld.shared.f32 	%f41, [%r38+88];
	ld.shared.f32 	%f42, [%r38+92];
	ld.shared.f32 	%f43, [%r38+96];
	ld.shared.f32 	%f44, [%r38+100];
	ld.shared.f32 	%f45, [%r38+104];
	ld.shared.f32 	%f46, [%r38+108];
	ld.shared.f32 	%f47, [%r38+112];
	ld.shared.f32 	%f48, [%r38+116];
	ld.shared.f32 	%f49, [%r38+120];
	ld.shared.f32 	%f50, [%r38+124];
	mov.b32 	%r335, 0;
$L__BB0_46:
	shl.b32 	%r235, %r335, 5;
	add.s32 	%r236, %r235, %r1;
	shl.b32 	%r237, %r236, 2;
	mov.u32 	%r238, _ZZ21flash_attention_kenelPfS_S_S_S_S_ifiE8shared_v;
	add.s32 	%r239, %r238, %r237;
	ld.shared.f32 	%f356, [%r239];
	fma.rn.f32 	%f357, %f19, %f356, 0f00000000;
	shl.b32 	%r240, %r80, 2;
	add.s32 	%r241, %r239, %r240;
	ld.shared.f32 	%f358, [%r241];
	fma.rn.f32 	%f359, %f20, %f358, %f357;
	add.s32 	%r242, %r241, %r240;
	ld.shared.f32 	%f360, [%r242];
	fma.rn.f32 	%f361, %f21, %f360, %f359;
	add.s32 	%r243, %r242, %r240;
	ld.shared.f32 	%f362, [%r243];
	fma.rn.f32 	%f363, %f22, %f362, %f361;
	add.s32 	%r244, %r243, %r240;
	ld.shared.f32 	%f364, [%r244];
	fma.rn.f32 	%f365, %f23, %f364, %f363;
	add.s32 	%r245, %r244, %r240;
	ld.shared.f32 	%f366, [%r245];
	fma.rn.f32 	%f367, %f24, %f366, %f365;
	add.s32 	%r246, %r245, %r240;
	ld.shared.f32 	%f368, [%r246];
	fma.rn.f32 	%f369, %f25, %f368, %f367;
	add.s32 	%r247, %r246, %r240;
	ld.shared.f32 	%f370, [%r247];
	fma.rn.f32 	%f371, %f26, %f370, %f369;
	add.s32 	%r248, %r247, %r240;
	ld.shared.f32 	%f372, [%r248];
	fma.rn.f32 	%f373, %f27, %f372, %f371;
	add.s32 	%r249, %r248, %r240;
	ld.shared.f32 	%f374, [%r249];
	fma.rn.f32 	%f375, %f28, %f374, %f373;
	add.s32 	%r250, %r249, %r240;
	ld.shared.f32 	%f376, [%r250];
	fma.rn.f32 	%f377, %f29, %f376, %f375;
	add.s32 	%r251, %r250, %r240;
	ld.shared.f32 	%f378, [%r251];
	fma.rn.f32 	%f379, %f30, %f378, %f377;
	add.s32 	%r252, %r251, %r240;
	ld.shared.f32 	%f380, [%r252];
	fma.rn.f32 	%f381, %f31, %f380, %f379;
	add.s32 	%r253, %r252, %r240;
	ld.shared.f32 	%f382, [%r253];
	fma.rn.f32 	%f383, %f32, %f382, %f381;
	add.s32 	%r254, %r253, %r240;
	ld.shared.f32 	%f384, [%r254];
	fma.rn.f32 	%f385, %f33, %f384, %f383;
	add.s32 	%r255, %r254, %r240;
	ld.shared.f32 	%f386, [%r255];
	fma.rn.f32 	%f387, %f34, %f386, %f385;
	add.s32 	%r256, %r255, %r240;
	ld.shared.f32 	%f388, [%r256];
	fma.rn.f32 	%f389, %f35, %f388, %f387;
	add.s32 	%r257, %r256, %r240;
	ld.shared.f32 	%f390, [%r257];
	fma.rn.f32 	%f391, %f36, %f390, %f389;
	add.s32 	%r258, %r257, %r240;
	ld.shared.f32 	%f392, [%r258];
	fma.rn.f32 	%f393, %f37, %f392, %f391;
	add.s32 	%r259, %r258, %r240;
	ld.shared.f32 	%f394, [%r259];
	fma.rn.f32 	%f395, %f38, %f394, %f393;
	add.s32 	%r260, %r259, %r240;
	ld.shared.f32 	%f396, [%r260];
	fma.rn.f32 	%f397, %f39, %f396, %f395;
	add.s32 	%r261, %r260, %r240;
	ld.shared.f32 	%f398, [%r261];
	fma.rn.f32 	%f399, %f40, %f398, %f397;
	add.s32 	%r262, %r261, %r240;
	ld.shared.f32 	%f400, [%r262];
	fma.rn.f32 	%f401, %f41, %f400, %f399;
	add.s32 	%r263, %r262, %r240;
	ld.shared.f32 	%f402, [%r263];
	fma.rn.f32 	%f403, %f42, %f402, %f401;
	add.s32 	%r264, %r263, %r240;
	ld.shared.f32 	%f404, [%r264];
	fma.rn.f32 	%f405, %f43, %f404, %f403;
	add.s32 	%r265, %r264, %r240;
	ld.shared.f32 	%f406, [%r265];
	fma.rn.f32 	%f407, %f44, %f406, %f405;
	add.s32 	%r266, %r265, %r240;
	ld.shared.f32 	%f408, [%r266];
	fma.rn.f32 	%f409, %f45, %f408, %f407;
	add.s32 	%r267, %r266, %r240;
	ld.shared.f32 	%f410, [%r267];
	fma.rn.f32 	%f411, %f46, %f410, %f409;
	add.s32 	%r268, %r267, %r240;
	ld.shared.f32 	%f412, [%r268];
	fma.rn.f32 	%f413, %f47, %f412, %f411;
	add.s32 	%r269, %r268, %r240;
	ld.shared.f32 	%f414, [%r269];
	fma.rn.f32 	%f415, %f48, %f414, %f413;
	add.s32 	%r270, %r269, %r240;
	ld.shared.f32 	%f416, [%r270];
	fma.rn.f32 	%f417, %f49, %f416, %f415;
	add.s32 	%r271, %r270, %r240;
	ld.shared.f32 	%f418, [%r271];
	fma.rn.f32 	%f419, %f50, %f418, %f417;
	add.s32 	%r272, %r236, %r23;
	shl.b32 	%r273, %r272, 2;
	mov.u32 	%r274, _ZZ21flash_attention_kenelPfS_S_S_S_S_ifiE8shared_o;
	add.s32 	%r275, %r274, %r273;
	ld.shared.f32 	%f420, [%r275];
	mul.f32 	%f421, %f419, %f17;
	fma.rn.f32 	%f422, %f420, %f16, %f421;
	div.rn.f32 	%f423, %f422, %f18;
	st.shared.f32 	[%r275], %f423;
	add.s32 	%r335, %r335, 1;
	setp.ne.s32 	%p32, %r335, %r4;
	@%p32 bra 	$L__BB0_46;
$L__BB0_47:
	setp.ne.s32 	%p33, %r1, 0;
	@%p33 bra 	$L__BB0_49;
	ld.shared.f32 	%f424, [%r29];
	st.shared.f32 	[%r18], %f424;
	ld.shared.f32 	%f425, [%r30];
	st.shared.f32 	[%r19], %f425;
$L__BB0_49:
	add.s32 	%r323, %r323, 1;
	setp.eq.s32 	%p34, %r323, %r81;
	@%p34 bra 	$L__BB0_50;
	bra.uni 	$L__BB0_14;
$L__BB0_50:
	setp.lt.s32 	%p35, %r80, 32;
	@%p35 bra 	$L__BB0_62;
	mul.lo.s32 	%r45, %r80, %r2;
	mul.lo.s32 	%r46, %r80, %r17;
	add.s32 	%r277, %r4, -1;
	and.b32  	%r47, %r4, 7;
	setp.lt.u32 	%p36, %r277, 7;
	mov.b32 	%r337, 0;
	@%p36 bra 	$L__BB0_54;
	and.b32  	%r337, %r4, 67108856;
	mov.b32 	%r336, 0;
$L__BB0_53:
	.pragma "nounroll";
	shl.b32 	%r279, %r336, 5;
	add.s32 	%r280, %r279, %r1;
	add.s32 	%r281, %r280, %r45;
	shl.b32 	%r282, %r281, 2;
	mov.u32 	%r283, _ZZ21flash_attention_kenelPfS_S_S_S_S_ifiE8shared_o;
	add.s32 	%r284, %r283, %r282;
	ld.shared.f32 	%f426, [%r284];
	add.s32 	%r285, %r280, %r46;
	mul.wide.u32 	%rd73, %r285, 4;
	add.s64 	%rd74, %rd4, %rd73;
	st.global.f32 	[%rd74], %f426;
	ld.shared.f32 	%f427, [%r284+128];
	add.s32 	%r286, %r285, 32;
	mul.wide.u32 	%rd75, %r286, 4;
	add.s64 	%rd76, %rd4, %rd75;
	st.global.f32 	[%rd76], %f427;
	ld.shared.f32 	%f428, [%r284+256];
	add.s32 	%r287, %r285, 64;
	mul.wide.u32 	%rd77, %r287, 4;
	add.s64 	%rd78, %rd4, %rd77;
	st.global.f32 	[%rd78], %f428;
	ld.shared.f32 	%f429, [%r284+384];
	add.s32 	%r288, %r285, 96;
	mul.wide.u32 	%rd79, %r288, 4;
	add.s64 	%rd80, %rd4, %rd79;
	st.global.f32 	[%rd80], %f429;
	ld.shared.f32 	%f430, [%r284+512];
	add.s32 	%r289, %r285, 128;
	mul.wide.u32 	%rd81, %r289, 4;
	add.s64 	%rd82, %rd4, %rd81;
	st.global.f32 	[%rd82], %f430;
	ld.shared.f32 	%f431, [%r284+640];
	add.s32 	%r290, %r285, 160;
	mul.wide.u32 	%rd83, %r290, 4;
	add.s64 	%rd84, %rd4, %rd83;
	st.global.f32 	[%rd84], %f431;
	ld.shared.f32 	%f432, [%r284+768];
	add.s32 	%r291, %r285, 192;
	mul.wide.u32 	%rd85, %r291, 4;
	add.s64 	%rd86, %rd4, %rd85;
	st.global.f32 	[%rd86], %f432;
	ld.shared.f32 	%f433, [%r284+896];
	add.s32 	%r292, %r285, 224;
	mul.wide.u32 	%rd87, %r292, 4;
	add.s64 	%rd88, %rd4, %rd87;
	st.global.f32 	[%rd88], %f433;
	add.s32 	%r336, %r336, 8;
	setp.ne.s32 	%p37, %r336, %r337;
	@%p37 bra 	$L__BB0_53;
$L__BB0_54:
	setp.eq.s32 	%p38, %r47, 0;
	@%p38 bra 	$L__BB0_62;
	and.b32  	%r75, %r4, 3;
	setp.lt.u32 	%p39, %r47, 4;
	@%p39 bra 	$L__BB0_57;
	shl.b32 	%r293, %r337, 5;
	add.s32 	%r294, %r293, %r1;
	add.s32 	%r295, %r294, %r45;
	shl.b32 	%r296, %r295, 2;
	mov.u32 	%r297, _ZZ21flash_attention_kenelPfS_S_S_S_S_ifiE8shared_o;
	add.s32 	%r298, %r297, %r296;
	ld.shared.f32 	%f434, [%r298];
	add.s32 	%r299, %r294, %r46;
	mul.wide.u32 	%rd89, %r299, 4;
	add.s64 	%rd90, %rd4, %rd89;
	st.global.f32 	[%rd90], %f434;
	ld.shared.f32 	%f435, [%r298+128];
	add.s32 	%r300, %r299, 32;
	mul.wide.u32 	%rd91, %r300, 4;
	add.s64 	%rd92, %rd4, %rd91;
	st.global.f32 	[%rd92], %f435;
	ld.shared.f32 	%f436, [%r298+256];
	add.s32 	%r301, %r299, 64;
	mul.wide.u32 	%rd93, %r301, 4;
	add.s64 	%rd94, %rd4, %rd93;
	st.global.f32 	[%rd94], %f436;
	ld.shared.f32 	%f437, [%r298+384];
	add.s32 	%r302, %r299, 96;
	mul.wide.u32 	%rd95, %r302, 4;
	add.s64 	%rd96, %rd4, %rd95;
	st.global.f32 	[%rd96], %f437;
	add.s32 	%r337, %r337, 4;
$L__BB0_57:
	setp.eq.s32 	%p40, %r75, 0;
	@%p40 bra 	$L__BB0_62;
	setp.eq.s32 	%p41, %r75, 1;
	@%p41 bra 	$L__BB0_60;
	shl.b32 	%r303, %r337, 5;
	add.s32 	%r304, %r303, %r1;
	add.s32 	%r305, %r304, %r45;
	shl.b32 	%r306, %r305, 2;
	mov.u32 	%r307, _ZZ21flash_attention_kenelPfS_S_S_S_S_ifiE8shared_o;
	add.s32 	%r308, %r307, %r306;
	ld.shared.f32 	%f438, [%r308];
	add.s32 	%r309, %r304, %r46;
	mul.wide.u32 	%rd97, %r309, 4;
	add.s64 	%rd98, %rd4, %rd97;
	st.global.f32 	[%rd98], %f438;
	ld.shared.f32 	%f439, [%r308+128];
	add.s32 	%r310, %r309, 32;
	mul.wide.u32 	%rd99, %r310, 4;
	add.s64 	%rd100, %rd4, %rd99;
	st.global.f32 	[%rd100], %f439;
	add.s32 	%r337, %r337, 2;
$L__BB0_60:
	and.b32  	%r311, %r4, 1;
	setp.eq.b32 	%p42, %r311, 1;
	not.pred 	%p43, %p42;
	@%p43 bra 	$L__BB0_62;
	shl.b32 	%r312, %r337, 5;
	add.s32 	%r313, %r312, %r1;
	add.s32 	%r314, %r313, %r45;
	shl.b32 	%r315, %r314, 2;
	mov.u32 	%r316, _ZZ21flash_attention_kenelPfS_S_S_S_S_ifiE8shared_o;
	add.s32 	%r317, %r316, %r315;
	ld.shared.f32 	%f440, [%r317];
	add.s32 	%r318, %r313, %r46;
	mul.wide.u32 	%rd101, %r318, 4;
	add.s64 	%rd102, %rd4, %rd101;
	st.global.f32 	[%rd102], %f440;
$L__BB0_62:
	ret;

}


// ===== COMPILED SASS (sm_100) =====

	.target	sm_100

	.elftype	@"ET_EXEC"


//--------------------- .note.nv.tkinfo           --------------------------
	.section	.note.nv.tkinfo,"",@"SHT_NOTE"
	.sectionflags	@"SHF_NOTE_NV_TKINFO"
	.tkinfo
        /*0018*/ 	.word	0x00000002
        /*0030*/ 	.string	""
        /*0030*/ 	.string	"ptxas"
        /*0030*/ 	.string	"Cuda compilation tools, release 13.0, V13.0.88"
        /*0030*/ 	.string	"Build cuda_13.0.r13.0/compiler.36424714_0"
        /*0030*/ 	.string	"-arch sm_100 -m 64 "



//--------------------- .note.nv.cuinfo           --------------------------
	.section	.note.nv.cuinfo,"",@"SHT_NOTE"
	.sectionflags	@"SHF_NOTE_NV_CUINFO"
        /*0018*/ 	.short	0x0002
        /*001a*/ 	.short	0x0064
        /*001c*/ 	.short	0x0082
	.zero		2


//--------------------- .nv.info                  --------------------------
	.section	.nv.info,"",@"SHT_CUDA_INFO"
	.align	4


	//----- nvinfo : EIATTR_REGCOUNT
	.align		4
        /*0000*/ 	.byte	0x04, 0x2f
        /*0002*/ 	.short	(.L_1 - .L_0)
	.align		4
.L_0:
        /*0004*/ 	.word	index@(_Z21flash_attention_kenelPfS_S_S_S_S_ifi)
        /*0008*/ 	.word	0x00000038


	//----- nvinfo : EIATTR_FRAME_SIZE
	.align		4
.L_1:
        /*000c*/ 	.byte	0x04, 0x11
        /*000e*/ 	.short	(.L_3 - .L_2)
	.align		4
.L_2:
        /*0010*/ 	.word	index@($__internal_0_$__cuda_sm3x_div_rn_noftz_f32_slowpath)
        /*0014*/ 	.word	0x00000000


	//----- nvinfo : EIATTR_FRAME_SIZE
	.align		4
.L_3:
        /*0018*/ 	.byte	0x04, 0x11
        /*001a*/ 	.short	(.L_5 - .L_4)
	.align		4
.L_4:
        /*001c*/ 	.word	index@(_Z21flash_attention_kenelPfS_S_S_S_S_ifi)
        /*0020*/ 	.word	0x00000000


	//----- nvinfo : EIATTR_MIN_STACK_SIZE
	.align		4
.L_5:
        /*0024*/ 	.byte	0x04, 0x12
        /*0026*/ 	.short	(.L_7 - .L_6)
	.align		4
.L_6:
        /*0028*/ 	.word	index@(_Z21flash_attention_kenelPfS_S_S_S_S_ifi)
        /*002c*/ 	.word	0x00000000
.L_7:


//--------------------- .nv.compat                --------------------------
	.section	.nv.compat,"",@"SHT_CUDA_COMPAT_INFO"
	.align	4
        /*0000*/ 	.byte	0x02, 0x09, 0x00, 0x00, 0x02, 0x02, 0x01, 0x00, 0x02, 0x05, 0x05, 0x00, 0x03, 0x07, 0x01, 0x01
        /*0010*/ 	.byte	0x02, 0x03, 0x00, 0x00, 0x02, 0x06, 0x01, 0x00, 0x04, 0x0b, 0x08, 0x00, 0x01, 0x00, 0x00, 0x00
        /*0020*/ 	.byte	0x00, 0x00, 0x00, 0x00


//--------------------- .nv.info._Z21flash_attention_kenelPfS_S_S_S_S_ifi --------------------------
	.section	.nv.info._Z21flash_attention_kenelPfS_S_S_S_S_ifi,"",@"SHT_CUDA_INFO"
	.sectionflags	@""
	.align	4


	//----- nvinfo : EIATTR_CUDA_API_VERSION
	.align		4
        /*0000*/ 	.byte	0x04, 0x37
        /*0002*/ 	.short	(.L_9 - .L_8)
.L_8:
        /*0004*/ 	.word	0x00000082


	//----- nvinfo : EIATTR_KPARAM_INFO
	.align		4
.L_9:
        /*0008*/ 	.byte	0x04, 0x17
        /*000a*/ 	.short	(.L_11 - .L_10)
.L_10:
        /*000c*/ 	.word	0x00000000
        /*0010*/ 	.short	0x0008
        /*0012*/ 	.short	0x0038
        /*0014*/ 	.byte	0x00, 0xf0, 0x11, 0x00


	//----- nvinfo : EIATTR_KPARAM_INFO
	.align		4
.L_11:
        /*0018*/ 	.byte	0x04, 0x17
        /*001a*/ 	.short	(.L_13 - .L_12)
.L_12:
        /*001c*/ 	.word	0x00000000
        /*0020*/ 	.short	0x0007
        /*0022*/ 	.short	0x0034
        /*0024*/ 	.byte	0x00, 0xf0, 0x11, 0x00


	//----- nvinfo : EIATTR_KPARAM_INFO
	.align		4
.L_13:
        /*0028*/ 	.byte	0x04, 0x17
        /*002a*/ 	.short	(.L_15 - .L_14)
.L_14:
        /*002c*/ 	.word	0x00000000
        /*0030*/ 	.short	0x0006
        /*0032*/ 	.short	0x0030
        /*0034*/ 	.byte	0x00, 0xf0, 0x11, 0x00


	//----- nvinfo : EIATTR_KPARAM_INFO
	.align		4
.L_15:
        /*0038*/ 	.byte	0x04, 0x17
        /*003a*/ 	.short	(.L_17 - .L_16)
.L_16:
        /*003c*/ 	.word	0x00000000
        /*0040*/ 	.short	0x0005
        /*0042*/ 	.short	0x0028
        /*0044*/ 	.byte	0x00, 0xf5, 0x21, 0x00


	//----- nvinfo : EIATTR_KPARAM_INFO
	.align		4
.L_17:
        /*0048*/ 	.byte	0x04, 0x17
        /*004a*/ 	.short	(.L_19 - .L_18)
.L_18:
        /*004c*/ 	.word	0x00000000
        /*0050*/ 	.short	0x0004
        /*0052*/ 	.short	0x0020
        /*0054*/ 	.byte	0x00, 0xf5, 0x21, 0x00


	//----- nvinfo : EIATTR_KPARAM_INFO
	.align		4
.L_19:
        /*0058*/ 	.byte	0x04, 0x17
        /*005a*/ 	.short	(.L_21 - .L_20)
.L_20:
        /*005c*/ 	.word	0x00000000
        /*0060*/ 	.short	0x0003
        /*0062*/ 	.short	0x0018
        /*0064*/ 	.byte	0x00, 0xf5, 0x21, 0x00


	//----- nvinfo : EIATTR_KPARAM_INFO
	.align		4
.L_21:
        /*0068*/ 	.byte	0x04, 0x17
        /*006a*/ 	.short	(.L_23 - .L_22)
.L_22:
        /*006c*/ 	.word	0x00000000
        /*0070*/ 	.short	0x0002
        /*0072*/ 	.short	0x0010
        /*0074*/ 	.byte	0x00, 0xf5, 0x21, 0x00


	//----- nvinfo : EIATTR_KPARAM_INFO
	.align		4
.L_23:
        /*0078*/ 	.byte	0x04, 0x17
        /*007a*/ 	.short	(.L_25 - .L_24)
.L_24:
        /*007c*/ 	.word	0x00000000
        /*0080*/ 	.short	0x0001
        /*0082*/ 	.short	0x0008
        /*0084*/ 	.byte	0x00, 0xf5, 0x21, 0x00


	//----- nvinfo : EIATTR_KPARAM_INFO
	.align		4
.L_25:
        /*0088*/ 	.byte	0x04, 0x17
        /*008a*/ 	.short	(.L_27 - .L_26)
.L_26:
        /*008c*/ 	.word	0x00000000
        /*0090*/ 	.short	0x0000
        /*0092*/ 	.short	0x0000
        /*0094*/ 	.byte	0x00, 0xf5, 0x21, 0x00


	//----- nvinfo : EIATTR_SPARSE_MMA_MASK
	.align		4
.L_27:
        /*0098*/ 	.byte	0x03, 0x50
        /*009a*/ 	.short	0x0000


	//----- nvinfo : EIATTR_MAXREG_COUNT
	.align		4
        /*009c*/ 	.byte	0x03, 0x1b
        /*009e*/ 	.short	0x00ff


	//----- nvinfo : EIATTR_NUM_BARRIERS
	.align		4
        /*00a0*/ 	.byte	0x02, 0x4c
        /*00a2*/ 	.byte	0x01
	.zero		1


	//----- nvinfo : EIATTR_MERCURY_ISA_VERSION
	.align		4
        /*00a4*/ 	.byte	0x03, 0x5f
        /*00a6*/ 	.short	0x0101


	//----- nvinfo : EIATTR_VRC_CTA_INIT_COUNT
	.align		4
        /*00a8*/ 	.byte	0x02, 0x4a
	.zero		1
	.zero		1


	//----- nvinfo : EIATTR_EXIT_INSTR_OFFSETS
	.align		4
        /*00ac*/ 	.byte	0x04, 0x1c
        /*00ae*/ 	.short	(.L_29 - .L_28)


	//   ....[0]....
.L_28:
        /*00b0*/ 	.word	0x00003250


	//   ....[1]....
        /*00b4*/ 	.word	0x000035a0


	//   ....[2]....
        /*00b8*/ 	.word	0x00003780


	//   ....[3]....
        /*00bc*/ 	.word	0x000038f0


	//   ....[4]....
        /*00c0*/ 	.word	0x000039c0


	//----- nvinfo : EIATTR_CRS_STACK_SIZE
	.align		4
.L_29:
        /*00c4*/ 	.byte	0x04, 0x1e
        /*00c6*/ 	.short	(.L_31 - .L_30)
.L_30:
        /*00c8*/ 	.word	0x00000000


	//----- nvinfo : EIATTR_CBANK_PARAM_SIZE
	.align		4
.L_31:
        /*00cc*/ 	.byte	0x03, 0x19
        /*00ce*/ 	.short	0x003c


	//----- nvinfo : EIATTR_PARAM_CBANK
	.align		4
        /*00d0*/ 	.byte	0x04, 0x0a
        /*00d2*/ 	.short	(.L_33 - .L_32)
	.align		4
.L_32:
        /*00d4*/ 	.word	index@(.nv.constant0._Z21flash_attention_kenelPfS_S_S_S_S_ifi)
        /*00d8*/ 	.short	0x0380
        /*00da*/ 	.short	0x003c


	//----- nvinfo : EIATTR_SW_WAR
	.align		4
.L_33:
        /*00dc*/ 	.byte	0x04, 0x36
        /*00de*/ 	.short	(.L_35 - .L_34)
.L_34:
        /*00e0*/ 	.word	0x00000008
.L_35:


//--------------------- .nv.callgraph             --------------------------
	.section	.nv.callgraph,"",@"SHT_CUDA_CALLGRAPH"
	.align	4
	.sectionentsize	8
	.align		4
        /*0000*/ 	.word	0x00000000
	.align		4
        /*0004*/ 	.word	0xffffffff
	.align		4
        /*0008*/ 	.word	0x00000000
	.align		4
        /*000c*/ 	.word	0xfffffffe
	.align		4
        /*0010*/ 	.word	0x00000000
	.align		4
        /*0014*/ 	.word	0xfffffffd
	.align		4
        /*0018*/ 	.word	0x00000000
	.align		4
        /*001c*/ 	.word	0xfffffffc


//--------------------- .text._Z21flash_attention_kenelPfS_S_S_S_S_ifi --------------------------
	.section	.text._Z21flash_attention_kenelPfS_S_S_S_S_ifi,"ax",@progbits
	.align	128
        .global         _Z21flash_attention_kenelPfS_S_S_S_S_ifi
        .type           _Z21flash_attention_kenelPfS_S_S_S_S_ifi,@function
        .size           _Z21flash_attention_kenelPfS_S_S_S_S_ifi,(.L_x_43 - _Z21flash_attention_kenelPfS_S_S_S_S_ifi)
        .other          _Z21flash_attention_kenelPfS_S_S_S_S_ifi,@"STO_CUDA_ENTRY STV_DEFAULT"
_Z21flash_attention_kenelPfS_S_S_S_S_ifi:
.text._Z21flash_attention_kenelPfS_S_S_S_S_ifi:
[----:B------:R-:W-:Y:S01]  /*0000*/  LDC R1, c[0x0][0x37c] ;  /* 0x0000df00ff017b82 */ /* 0x000fe20000000800 */
[----:B------:R-:W0:Y:S01]  /*0010*/  LDCU UR17, c[0x0][0x3b0] ;  /* 0x00007600ff1177ac */ /* 0x000e220008000800 */
[----:B------:R-:W1:Y:S01]  /*0020*/  S2R R2, SR_TID.X ;  /* 0x0000000000027919 */ /* 0x000e620000002100 */
[----:B------:R-:W2:Y:S01]  /*0030*/  LDCU.64 UR10, c[0x0][0x358] ;  /* 0x00006b00ff0a77ac */ /* 0x000ea20008000a00 */
[----:B------:R-:W3:Y:S01]  /*0040*/  S2R R37, SR_TID.Y ;  /* 0x0000000000257919 */ /* 0x000ee20000002200 */
[----:B------:R-:W4:Y:S01]  /*0050*/  S2R R36, SR_CTAID.X ;  /* 0x0000000000247919 */ /* 0x000f220000002500 */
[----:B0-----:R-:W-:Y:S02]  /*0060*/  UISETP.GE.AND UP0, UPT, UR17, 0x20, UPT ;  /* 0x000000201100788c */ /* 0x001fe4000bf06270 */
[----:B------:R-:W-:-:S04]  /*0070*/  USHF.R.S32.HI UR4, URZ, 0x1f, UR17 ;  /* 0x0000001fff047899 */ /* 0x000fc80008011411 */
[----:B------:R-:W-:-:S04]  /*0080*/  ULEA.HI UR4, UR4, UR17, URZ, 0x5 ;  /* 0x0000001104047291 */ /* 0x000fc8000f8f28ff */
[----:B------:R-:W-:Y:S01]  /*0090*/  USHF.R.S32.HI UR6, URZ, 0x5, UR4 ;  /* 0x00000005ff067899 */ /* 0x000fe20008011404 */
[----:B--2---:R-:W-:Y:S11]  /*00a0*/  BRA.U !UP0, `(.L_x_0) ;  /* 0x0000000908bc7547 */ /* 0x004ff6000b800000 */
[----:B------:R-:W-:Y:S01]  /*00b0*/  UIADD3 UR4, UPT, UPT, UR6, -0x1, URZ ;  /* 0xffffffff06047890 */ /* 0x000fe2000fffe0ff */
[----:B------:R-:W-:Y:S01]  /*00c0*/  HFMA2 R3, -RZ, RZ, 0, 0 ;  /* 0x00000000ff037431 */ /* 0x000fe200000001ff */
[----:B------:R-:W-:Y:S01]  /*00d0*/  ULOP3.LUT UR8, UR6, 0x7, URZ, 0xc0, !UPT ;  /* 0x0000000706087892 */ /* 0x000fe2000f8ec0ff */
[----:B---34-:R-:W-:Y:S01]  /*00e0*/  LEA R0, R36, R37, 0x5 ;  /* 0x0000002524007211 */ /* 0x018fe200078e28ff */
[----:B------:R-:W-:Y:S02]  /*00f0*/  UISETP.GE.U32.AND UP0, UPT, UR4, 0x7, UPT ;  /* 0x000000070400788c */ /* 0x000fe4000bf06070 */
[----:B------:R-:W-:-:S07]  /*0100*/  UISETP.NE.AND UP1, UPT, UR8, URZ, UPT ;  /* 0x000000ff0800728c */ /* 0x000fce000bf25270 */
[----:B------:R-:W-:Y:S05]  /*0110*/  BRA.U !UP0, `(.L_x_1) ;  /* 0x0000000508247547 */ /* 0x000fea000b800000 */
[----:B------:R-:W0:Y:S01]  /*0120*/  S2UR UR7, SR_CgaCtaId ;  /* 0x00000000000779c3 */ /* 0x000e220000008800 */
[----:B------:R-:W-:Y:S01]  /*0130*/  ULOP3.LUT UR9, UR6, 0x3fffff8, URZ, 0xc0, !UPT ;  /* 0x03fffff806097892 */ /* 0x000fe2000f8ec0ff */
[----:B------:R-:W-:Y:S01]  /*0140*/  MOV R8, RZ ;  /* 0x000000ff00087202 */ /* 0x000fe20000000f00 */
[----:B------:R-:W-:Y:S02]  /*0150*/  UMOV UR4, 0x400 ;  /* 0x0000040000047882 */ /* 0x000fe40000000000 */
[----:B------:R-:W-:Y:S02]  /*0160*/  UIADD3 UR5, UPT, UPT, UR4, 0x6100, URZ ;  /* 0x0000610004057890 */ /* 0x000fe4000fffe0ff */
[----:B------:R-:W-:Y:S01]  /*0170*/  MOV R3, UR9 ;  /* 0x0000000900037c02 */ /* 0x000fe20008000f00 */
[----:B0-----:R-:W-:Y:S02]  /*0180*/  ULEA UR4, UR7, UR4, 0x18 ;  /* 0x0000000407047291 */ /* 0x001fe4000f8ec0ff */
[----:B------:R-:W-:-:S12]  /*0190*/  ULEA UR5, UR7, UR5, 0x18 ;  /* 0x0000000507057291 */ /* 0x000fd8000f8ec0ff */
.L_x_2:
[----:B0-----:R-:W0:Y:S01]  /*01a0*/  LDC.64 R6, c[0x0][0x380] ;  /* 0x0000e000ff067b82 */ /* 0x001e220000000a00 */
[----:B-1----:R-:W-:-:S05]  /*01b0*/  LEA R10, R8, R2, 0x5 ;  /* 0x00000002080a7211 */ /* 0x002fca00078e28ff */
[----:B------:R-:W-:Y:S02]  /*01c0*/  IMAD R39, R0, UR17, R10 ;  /* 0x0000001100277c24 */ /* 0x000fe4000f8e020a */
[----:B------:R-:W1:Y:S03]  /*01d0*/  LDC.64 R4, c[0x0][0x3a0] ;  /* 0x0000e800ff047b82 */ /* 0x000e660000000a00 */
[C---:B------:R-:W-:Y:S02]  /*01e0*/  IADD3 R27, PT, PT, R39.reuse, 0x40, RZ ;  /* 0x00000040271b7810 */ /* 0x040fe40007ffe0ff */
[C---:B------:R-:W-:Y:S02]  /*01f0*/  IADD3 R25, PT, PT, R39.reuse, 0x20, RZ ;  /* 0x0000002027197810 */ /* 0x040fe40007ffe0ff */
[C---:B------:R-:W-:Y:S01]  /*0200*/  IADD3 R29, PT, PT, R39.reuse, 0x60, RZ ;  /* 0x00000060271d7810 */ /* 0x040fe20007ffe0ff */
[C---:B------:R-:W-:Y:S01]  /*0210*/  VIADD R33, R39.reuse, 0x80 ;  /* 0x0000008027217836 */ /* 0x040fe20000000000 */
[C---:B------:R-:W-:Y:S01]  /*0220*/  IADD3 R41, PT, PT, R39.reuse, 0xa0, RZ ;  /* 0x000000a027297810 */ /* 0x040fe20007ffe0ff */
[----:B0-----:R-:W-:-:S04]  /*0230*/  IMAD.WIDE.U32 R14, R39, 0x4, R6 ;  /* 0x00000004270e7825 */ /* 0x001fc800078e0006 */
[----:B------:R-:W-:Y:S01]  /*0240*/  IMAD.WIDE.U32 R18, R27, 0x4, R6 ;  /* 0x000000041b127825 */ /* 0x000fe200078e0006 */
[----:B------:R-:W2:Y:S03]  /*0250*/  LDG.E R9, desc[UR10][R14.64] ;  /* 0x0000000a0e097981 */ /* 0x000ea6000c1e1900 */
[----:B-1----:R-:W-:Y:S01]  /*0260*/  IMAD.WIDE.U32 R22, R39, 0x4, R4 ;  /* 0x0000000427167825 */ /* 0x002fe200078e0004 */
[----:B------:R0:W3:Y:S03]  /*0270*/  LDG.E R12, desc[UR10][R18.64] ;  /* 0x0000000a120c7981 */ /* 0x0000e6000c1e1900 */
[C---:B------:R-:W-:Y:S02]  /*0280*/  IMAD.WIDE.U32 R16, R25.reuse, 0x4, R6 ;  /* 0x0000000419107825 */ /* 0x040fe400078e0006 */
[----:B------:R-:W4:Y:S02]  /*0290*/  LDG.E R22, desc[UR10][R22.64] ;  /* 0x0000000a16167981 */ /* 0x000f24000c1e1900 */
[----:B------:R-:W-:-:S02]  /*02a0*/  IMAD.WIDE.U32 R24, R25, 0x4, R4 ;  /* 0x0000000419187825 */ /* 0x000fc400078e0004 */
[----:B------:R-:W5:Y:S02]  /*02b0*/  LDG.E R11, desc[UR10][R16.64] ;  /* 0x0000000a100b7981 */ /* 0x000f64000c1e1900 */
[----:B------:R-:W-:Y:S01]  /*02c0*/  IMAD.WIDE.U32 R20, R29, 0x4, R6 ;  /* 0x000000041d147825 */ /* 0x000fe200078e0006 */
[----:B0-----:R-:W-:Y:S01]  /*02d0*/  IADD3 R19, PT, PT, R39, 0xc0, RZ ;  /* 0x000000c027137810 */ /* 0x001fe20007ffe0ff */
[----:B------:R-:W3:Y:S02]  /*02e0*/  LDG.E R38, desc[UR10][R24.64] ;  /* 0x0000000a18267981 */ /* 0x000ee4000c1e1900 */
[--C-:B------:R-:W-:Y:S01]  /*02f0*/  IMAD.WIDE.U32 R26, R27, 0x4, R4.reuse ;  /* 0x000000041b1a7825 */ /* 0x100fe200078e0004 */
[----:B------:R-:W-:Y:S01]  /*0300*/  IADD3 R39, PT, PT, R39, 0xe0, RZ ;  /* 0x000000e027277810 */ /* 0x000fe20007ffe0ff */
[----:B------:R0:W3:Y:S02]  /*0310*/  LDG.E R13, desc[UR10][R20.64] ;  /* 0x0000000a140d7981 */ /* 0x0000e4000c1e1900 */
[----:B------:R-:W-:-:S02]  /*0320*/  IMAD.WIDE.U32 R28, R29, 0x4, R4 ;  /* 0x000000041d1c7825 */ /* 0x000fc400078e0004 */
[----:B------:R-:W3:Y:S02]  /*0330*/  LDG.E R26, desc[UR10][R26.64] ;  /* 0x0000000a1a1a7981 */ /* 0x000ee4000c1e1900 */
[C---:B------:R-:W-:Y:S02]  /*0340*/  IMAD.WIDE.U32 R30, R33.reuse, 0x4, R6 ;  /* 0x00000004211e7825 */ /* 0x040fe400078e0006 */
[----:B------:R-:W3:Y:S02]  /*0350*/  LDG.E R28, desc[UR10][R28.64] ;  /* 0x0000000a1c1c7981 */ /* 0x000ee4000c1e1900 */
[----:B------:R-:W-:Y:S02]  /*0360*/  IMAD.WIDE.U32 R32, R33, 0x4, R4 ;  /* 0x0000000421207825 */ /* 0x000fe400078e0004 */
[----:B------:R-:W3:Y:S02]  /*0370*/  LDG.E R14, desc[UR10][R30.64] ;  /* 0x0000000a1e0e7981 */ /* 0x000ee4000c1e1900 */
[----:B------:R-:W-:-:S02]  /*0380*/  IMAD.WIDE.U32 R34, R41, 0x4, R6 ;  /* 0x0000000429227825 */ /* 0x000fc400078e0006 */
[----:B------:R-:W3:Y:S02]  /*0390*/  LDG.E R32, desc[UR10][R32.64] ;  /* 0x0000000a20207981 */ /* 0x000ee4000c1e1900 */
[----:B0-----:R-:W-:Y:S02]  /*03a0*/  IMAD.WIDE.U32 R20, R41, 0x4, R4 ;  /* 0x0000000429147825 */ /* 0x001fe400078e0004 */
[----:B------:R-:W3:Y:S02]  /*03b0*/  LDG.E R15, desc[UR10][R34.64] ;  /* 0x0000000a220f7981 */ /* 0x000ee4000c1e1900 */
[C---:B------:R-:W-:Y:S02]  /*03c0*/  IMAD.WIDE.U32 R16, R19.reuse, 0x4, R6 ;  /* 0x0000000413107825 */ /* 0x040fe400078e0006 */
[----:B------:R-:W3:Y:S02]  /*03d0*/  LDG.E R20, desc[UR10][R20.64] ;  /* 0x0000000a14147981 */ /* 0x000ee4000c1e1900 */
[----:B------:R-:W-:-:S02]  /*03e0*/  IMAD.WIDE.U32 R18, R19, 0x4, R4 ;  /* 0x0000000413127825 */ /* 0x000fc400078e0004 */
[----:B------:R-:W3:Y:S02]  /*03f0*/  LDG.E R17, desc[UR10][R16.64] ;  /* 0x0000000a10117981 */ /* 0x000ee4000c1e1900 */
[C---:B------:R-:W-:Y:S02]  /*0400*/  IMAD.WIDE.U32 R6, R39.reuse, 0x4, R6 ;  /* 0x0000000427067825 */ /* 0x040fe400078e0006 */
[----:B------:R-:W3:Y:S02]  /*0410*/  LDG.E R18, desc[UR10][R18.64] ;  /* 0x0000000a12127981 */ /* 0x000ee4000c1e1900 */
[----:B------:R-:W-:Y:S02]  /*0420*/  IMAD.WIDE.U32 R4, R39, 0x4, R4 ;  /* 0x0000000427047825 */ /* 0x000fe400078e0004 */
[----:B------:R-:W3:Y:S04]  /*0430*/  LDG.E R7, desc[UR10][R6.64] ;  /* 0x0000000a06077981 */ /* 0x000ee8000c1e1900 */
[----:B------:R-:W3:Y:S01]  /*0440*/  LDG.E R4, desc[UR10][R4.64] ;  /* 0x0000000a04047981 */ /* 0x000ee2000c1e1900 */
[----:B------:R-:W-:-:S05]  /*0450*/  IMAD R10, R37, UR17, R10 ;  /* 0x00000011250a7c24 */ /* 0x000fca000f8e020a */
[C---:B------:R-:W-:Y:S02]  /*0460*/  LEA R24, R10.reuse, UR4, 0x2 ;  /* 0x000000040a187c11 */ /* 0x040fe4000f8e10ff */
[----:B------:R-:W-:Y:S02]  /*0470*/  LEA R23, R10, UR5, 0x2 ;  /* 0x000000050a177c11 */ /* 0x000fe4000f8e10ff */
[----:B------:R-:W-:-:S04]  /*0480*/  IADD3 R8, PT, PT, R8, 0x8, RZ ;  /* 0x0000000808087810 */ /* 0x000fc80007ffe0ff */
[----:B------:R-:W-:Y:S01]  /*0490*/  ISETP.NE.AND P0, PT, R8, R3, PT ;  /* 0x000000030800720c */ /* 0x000fe20003f05270 */
[----:B--2---:R0:W-:Y:S04]  /*04a0*/  STS [R24], R9 ;  /* 0x0000000918007388 */ /* 0x0041e80000000800 */
[----:B----4-:R0:W-:Y:S04]  /*04b0*/  STS [R23], R22 ;  /* 0x0000001617007388 */ /* 0x0101e80000000800 */
[----:B-----5:R0:W-:Y:S04]  /*04c0*/  STS [R24+0x80], R11 ;  /* 0x0000800b18007388 */ /* 0x0201e80000000800 */
[----:B---3--:R0:W-:Y:S04]  /*04d0*/  STS [R23+0x80], R38 ;  /* 0x0000802617007388 */ /* 0x0081e80000000800 */
[----:B------:R0:W-:Y:S04]  /*04e0*/  STS [R24+0x100], R12 ;  /* 0x0001000c18007388 */ /* 0x0001e80000000800 */
        /* <DEDUP_REMOVED lines=10> */
[----:B------:R0:W-:Y:S01]  /*0590*/  STS [R23+0x380], R4 ;  /* 0x0003800417007388 */ /* 0x0001e20000000800 */
[----:B------:R-:W-:Y:S05]  /*05a0*/  @P0 BRA `(.L_x_2) ;  /* 0xfffffff800fc0947 */ /* 0x000fea000383ffff */
.L_x_1:
[----:B------:R-:W-:Y:S05]  /*05b0*/  BRA.U !UP1, `(.L_x_0) ;  /* 0x0000000509787547 */ /* 0x000fea000b800000 */
[----:B------:R-:W-:Y:S02]  /*05c0*/  UISETP.GE.U32.AND UP0, UPT, UR8, 0x4, UPT ;  /* 0x000000040800788c */ /* 0x000fe4000bf06070 */
[----:B------:R-:W-:-:S04]  /*05d0*/  ULOP3.LUT UR9, UR6, 0x3, URZ, 0xc0, !UPT ;  /* 0x0000000306097892 */ /* 0x000fc8000f8ec0ff */
[----:B------:R-:W-:-:S03]  /*05e0*/  UISETP.NE.AND UP1, UPT, UR9, URZ, UPT ;  /* 0x000000ff0900728c */ /* 0x000fc6000bf25270 */
[----:B------:R-:W-:Y:S08]  /*05f0*/  BRA.U !UP0, `(.L_x_3) ;  /* 0x0000000108a07547 */ /* 0x000ff0000b800000 */
[----:B0-----:R-:W0:Y:S01]  /*0600*/  LDC.64 R16, c[0x0][0x380] ;  /* 0x0000e000ff107b82 */ /* 0x001e220000000a00 */
[----:B-1----:R-:W-:-:S05]  /*0610*/  LEA R20, R3, R2, 0x5 ;  /* 0x0000000203147211 */ /* 0x002fca00078e28ff */
[----:B------:R-:W-:Y:S02]  /*0620*/  IMAD R11, R0, UR17, R20 ;  /* 0x00000011000b7c24 */ /* 0x000fe4000f8e0214 */
[----:B------:R-:W1:Y:S03]  /*0630*/  LDC.64 R18, c[0x0][0x3a0] ;  /* 0x0000e800ff127b82 */ /* 0x000e660000000a00 */
[C---:B------:R-:W-:Y:S02]  /*0640*/  IADD3 R13, PT, PT, R11.reuse, 0x20, RZ ;  /* 0x000000200b0d7810 */ /* 0x040fe40007ffe0ff */
[C---:B------:R-:W-:Y:S01]  /*0650*/  IADD3 R15, PT, PT, R11.reuse, 0x40, RZ ;  /* 0x000000400b0f7810 */ /* 0x040fe20007ffe0ff */
[C---:B------:R-:W-:Y:S02]  /*0660*/  VIADD R21, R11.reuse, 0x60 ;  /* 0x000000600b157836 */ /* 0x040fe40000000000 */
[----:B0-----:R-:W-:-:S04]  /*0670*/  IMAD.WIDE.U32 R4, R11, 0x4, R16 ;  /* 0x000000040b047825 */ /* 0x001fc800078e0010 */
[----:B------:R-:W-:Y:S02]  /*0680*/  IMAD.WIDE.U32 R8, R13, 0x4, R16 ;  /* 0x000000040d087825 */ /* 0x000fe400078e0010 */
[----:B------:R0:W2:Y:S02]  /*0690*/  LDG.E R4, desc[UR10][R4.64] ;  /* 0x0000000a04047981 */ /* 0x0000a4000c1e1900 */
[--C-:B-1----:R-:W-:Y:S02]  /*06a0*/  IMAD.WIDE.U32 R6, R11, 0x4, R18.reuse ;  /* 0x000000040b067825 */ /* 0x102fe400078e0012 */
[----:B------:R-:W3:Y:S02]  /*06b0*/  LDG.E R8, desc[UR10][R8.64] ;  /* 0x0000000a08087981 */ /* 0x000ee4000c1e1900 */
[----:B------:R-:W-:Y:S02]  /*06c0*/  IMAD.WIDE.U32 R10, R13, 0x4, R18 ;  /* 0x000000040d0a7825 */ /* 0x000fe400078e0012 */
[----:B------:R1:W4:Y:S02]  /*06d0*/  LDG.E R6, desc[UR10][R6.64] ;  /* 0x0000000a06067981 */ /* 0x000324000c1e1900 */
[----:B------:R-:W-:-:S02]  /*06e0*/  IMAD.WIDE.U32 R12, R15, 0x4, R16 ;  /* 0x000000040f0c7825 */ /* 0x000fc400078e0010 */
[----:B------:R-:W5:Y:S02]  /*06f0*/  LDG.E R10, desc[UR10][R10.64] ;  /* 0x0000000a0a0a7981 */ /* 0x000f64000c1e1900 */
[----:B------:R-:W-:Y:S02]  /*0700*/  IMAD.WIDE.U32 R14, R15, 0x4, R18 ;  /* 0x000000040f0e7825 */ /* 0x000fe400078e0012 */
[----:B------:R-:W5:Y:S02]  /*0710*/  LDG.E R12, desc[UR10][R12.64] ;  /* 0x0000000a0c0c7981 */ /* 0x000f64000c1e1900 */
[C---:B------:R-:W-:Y:S02]  /*0720*/  IMAD.WIDE.U32 R16, R21.reuse, 0x4, R16 ;  /* 0x0000000415107825 */ /* 0x040fe400078e0010 */
[----:B------:R-:W5:Y:S02]  /*0730*/  LDG.E R14, desc[UR10][R14.64] ;  /* 0x0000000a0e0e7981 */ /* 0x000f64000c1e1900 */
[----:B------:R-:W-:-:S02]  /*0740*/  IMAD.WIDE.U32 R18, R21, 0x4, R18 ;  /* 0x0000000415127825 */ /* 0x000fc400078e0012 */
[----:B------:R-:W5:Y:S04]  /*0750*/  LDG.E R16, desc[UR10][R16.64] ;  /* 0x0000000a10107981 */ /* 0x000f68000c1e1900 */
[----:B------:R-:W5:Y:S01]  /*0760*/  LDG.E R18, desc[UR10][R18.64] ;  /* 0x0000000a12127981 */ /* 0x000f62000c1e1900 */
[----:B------:R-:W0:Y:S01]  /*0770*/  S2UR UR5, SR_CgaCtaId ;  /* 0x00000000000579c3 */ /* 0x000e220000008800 */
[----:B------:R-:W-:Y:S02]  /*0780*/  UMOV UR4, 0x400 ;  /* 0x0000040000047882 */ /* 0x000fe40000000000 */
[----:B------:R-:W-:Y:S01]  /*0790*/  UIADD3 UR7, UPT, UPT, UR4, 0x6100, URZ ;  /* 0x0000610004077890 */ /* 0x000fe2000fffe0ff */
[----:B------:R-:W-:Y:S01]  /*07a0*/  IMAD R20, R37, UR17, R20 ;  /* 0x0000001125147c24 */ /* 0x000fe2000f8e0214 */
[----:B0-----:R-:W-:-:S02]  /*07b0*/  ULEA UR4, UR5, UR4, 0x18 ;  /* 0x0000000405047291 */ /* 0x001fc4000f8ec0ff */
[----:B------:R-:W-:-:S04]  /*07c0*/  ULEA UR7, UR5, UR7, 0x18 ;  /* 0x0000000705077291 */ /* 0x000fc8000f8ec0ff */
[C---:B------:R-:W-:Y:S02]  /*07d0*/  LEA R5, R20.reuse, UR4, 0x2 ;  /* 0x0000000414057c11 */ /* 0x040fe4000f8e10ff */
[----:B-1----:R-:W-:Y:S02]  /*07e0*/  LEA R7, R20, UR7, 0x2 ;  /* 0x0000000714077c11 */ /* 0x002fe4000f8e10ff */
[----:B------:R-:W-:Y:S01]  /*07f0*/  IADD3 R3, PT, PT, R3, 0x4, RZ ;  /* 0x0000000403037810 */ /* 0x000fe20007ffe0ff */
[----:B--2---:R2:W-:Y:S04]  /*0800*/  STS [R5], R4 ;  /* 0x0000000405007388 */ /* 0x0045e80000000800 */
[----:B----4-:R2:W-:Y:S04]  /*0810*/  STS [R7], R6 ;  /* 0x0000000607007388 */ /* 0x0105e80000000800 */
[----:B---3--:R2:W-:Y:S04]  /*0820*/  STS [R5+0x80], R8 ;  /* 0x0000800805007388 */ /* 0x0085e80000000800 */
[----:B-----5:R2:W-:Y:S04]  /*0830*/  STS [R7+0x80], R10 ;  /* 0x0000800a07007388 */ /* 0x0205e80000000800 */
[----:B------:R2:W-:Y:S04]  /*0840*/  STS [R5+0x100], R12 ;  /* 0x0001000c05007388 */ /* 0x0005e80000000800 */
[----:B------:R2:W-:Y:S04]  /*0850*/  STS [R7+0x100], R14 ;  /* 0x0001000e07007388 */ /* 0x0005e80000000800 */
[----:B------:R2:W-:Y:S04]  /*0860*/  STS [R5+0x180], R16 ;  /* 0x0001801005007388 */ /* 0x0005e80000000800 */
[----:B------:R2:W-:Y:S02]  /*0870*/  STS [R7+0x180], R18 ;  /* 0x0001801207007388 */ /* 0x0005e40000000800 */
.L_x_3:
[----:B------:R-:W-:Y:S05]  /*0880*/  BRA.U !UP1, `(.L_x_0) ;  /* 0x0000000109c47547 */ /* 0x000fea000b800000 */
[----:B------:R-:W-:Y:S02]  /*0890*/  UISETP.NE.AND UP0, UPT, UR9, 0x1, UPT ;  /* 0x000000010900788c */ /* 0x000fe4000bf05270 */
[----:B------:R-:W-:-:S04]  /*08a0*/  ULOP3.LUT UR4, UR6, 0x1, URZ, 0xc0, !UPT ;  /* 0x0000000106047892 */ /* 0x000fc8000f8ec0ff */
[----:B------:R-:W-:-:S03]  /*08b0*/  UISETP.NE.U32.AND UP1, UPT, UR4, 0x1, UPT ;  /* 0x000000010400788c */ /* 0x000fc6000bf25070 */
[----:B------:R-:W-:Y:S08]  /*08c0*/  BRA.U !UP0, `(.L_x_4) ;  /* 0x0000000108687547 */ /* 0x000ff0000b800000 */
[----:B0-2---:R-:W0:Y:S01]  /*08d0*/  LDC.64 R4, c[0x0][0x380] ;  /* 0x0000e000ff047b82 */ /* 0x005e220000000a00 */
[----:B-1----:R-:W-:-:S05]  /*08e0*/  LEA R12, R3, R2, 0x5 ;  /* 0x00000002030c7211 */ /* 0x002fca00078e28ff */
[----:B------:R-:W-:Y:S02]  /*08f0*/  IMAD R11, R0, UR17, R12 ;  /* 0x00000011000b7c24 */ /* 0x000fe4000f8e020c */
[----:B------:R-:W1:Y:S03]  /*0900*/  LDC.64 R8, c[0x0][0x3a0] ;  /* 0x0000e800ff087b82 */ /* 0x000e660000000a00 */
[C---:B------:R-:W-:Y:S01]  /*0910*/  IADD3 R13, PT, PT, R11.reuse, 0x20, RZ ;  /* 0x000000200b0d7810 */ /* 0x040fe20007ffe0ff */
[----:B0-----:R-:W-:-:S04]  /*0920*/  IMAD.WIDE.U32 R6, R11, 0x4, R4 ;  /* 0x000000040b067825 */ /* 0x001fc800078e0004 */
[----:B------:R-:W-:Y:S02]  /*0930*/  IMAD.WIDE.U32 R4, R13, 0x4, R4 ;  /* 0x000000040d047825 */ /* 0x000fe400078e0004 */
[----:B------:R0:W2:Y:S02]  /*0940*/  LDG.E R6, desc[UR10][R6.64] ;  /* 0x0000000a06067981 */ /* 0x0000a4000c1e1900 */
[--C-:B-1----:R-:W-:Y:S02]  /*0950*/  IMAD.WIDE.U32 R10, R11, 0x4, R8.reuse ;  /* 0x000000040b0a7825 */ /* 0x102fe400078e0008 */
[----:B------:R-:W3:Y:S02]  /*0960*/  LDG.E R4, desc[UR10][R4.64] ;  /* 0x0000000a04047981 */ /* 0x000ee4000c1e1900 */
[----:B------:R-:W-:Y:S02]  /*0970*/  IMAD.WIDE.U32 R8, R13, 0x4, R8 ;  /* 0x000000040d087825 */ /* 0x000fe400078e0008 */
[----:B------:R-:W4:Y:S04]  /*0980*/  LDG.E R10, desc[UR10][R10.64] ;  /* 0x0000000a0a0a7981 */ /* 0x000f28000c1e1900 */
[----:B------:R-:W5:Y:S01]  /*0990*/  LDG.E R8, desc[UR10][R8.64] ;  /* 0x0000000a08087981 */ /* 0x000f62000c1e1900 */
[----:B------:R-:W1:Y:S01]  /*09a0*/  S2UR UR5, SR_CgaCtaId ;  /* 0x00000000000579c3 */ /* 0x000e620000008800 */
[----:B------:R-:W-:-:S02]  /*09b0*/  UMOV UR4, 0x400 ;  /* 0x0000040000047882 */ /* 0x000fc40000000000 */
[----:B------:R-:W-:Y:S01]  /*09c0*/  UIADD3 UR7, UPT, UPT, UR4, 0x6100, URZ ;  /* 0x0000610004077890 */ /* 0x000fe2000fffe0ff */
[----:B------:R-:W-:Y:S01]  /*09d0*/  IMAD R12, R37, UR17, R12 ;  /* 0x00000011250c7c24 */ /* 0x000fe2000f8e020c */
[----:B-1----:R-:W-:Y:S02]  /*09e0*/  ULEA UR4, UR5, UR4, 0x18 ;  /* 0x0000000405047291 */ /* 0x002fe4000f8ec0ff */
[----:B------:R-:W-:-:S04]  /*09f0*/  ULEA UR7, UR5, UR7, 0x18 ;  /* 0x0000000705077291 */ /* 0x000fc8000f8ec0ff */
[C---:B------:R-:W-:Y:S02]  /*0a00*/  LEA R13, R12.reuse, UR4, 0x2 ;  /* 0x000000040c0d7c11 */ /* 0x040fe4000f8e10ff */
[----:B0-----:R-:W-:Y:S02]  /*0a10*/  LEA R7, R12, UR7, 0x2 ;  /* 0x000000070c077c11 */ /* 0x001fe4000f8e10ff */
[----:B------:R-:W-:Y:S01]  /*0a20*/  IADD3 R3, PT, PT, R3, 0x2, RZ ;  /* 0x0000000203037810 */ /* 0x000fe20007ffe0ff */
[----:B--2---:R0:W-:Y:S04]  /*0a30*/  STS [R13], R6 ;  /* 0x000000060d007388 */ /* 0x0041e80000000800 */
[----:B----4-:R0:W-:Y:S04]  /*0a40*/  STS [R7], R10 ;  /* 0x0000000a07007388 */ /* 0x0101e80000000800 */
[----:B---3--:R0:W-:Y:S04]  /*0a50*/  STS [R13+0x80], R4 ;  /* 0x000080040d007388 */ /* 0x0081e80000000800 */
[----:B-----5:R0:W-:Y:S02]  /*0a60*/  STS [R7+0x80], R8 ;  /* 0x0000800807007388 */ /* 0x0201e40000000800 */
.L_x_4:
[----:B------:R-:W-:Y:S05]  /*0a70*/  BRA.U UP1, `(.L_x_0) ;  /* 0x0000000101487547 */ /* 0x000fea000b800000 */
[----:B0-2---:R-:W0:Y:S01]  /*0a80*/  LDC.64 R4, c[0x0][0x380] ;  /* 0x0000e000ff047b82 */ /* 0x005e220000000a00 */
[----:B-1----:R-:W-:-:S05]  /*0a90*/  LEA R3, R3, R2, 0x5 ;  /* 0x0000000203037211 */ /* 0x002fca00078e28ff */
[----:B------:R-:W-:Y:S02]  /*0aa0*/  IMAD R9, R0, UR17, R3 ;  /* 0x0000001100097c24 */ /* 0x000fe4000f8e0203 */
[----:B------:R-:W1:Y:S02]  /*0ab0*/  LDC.64 R6, c[0x0][0x3a0] ;  /* 0x0000e800ff067b82 */ /* 0x000e640000000a00 */
[----:B0-----:R-:W-:-:S06]  /*0ac0*/  IMAD.WIDE.U32 R4, R9, 0x4, R4 ;  /* 0x0000000409047825 */ /* 0x001fcc00078e0004 */
[----:B------:R-:W2:Y:S01]  /*0ad0*/  LDG.E R4, desc[UR10][R4.64] ;  /* 0x0000000a04047981 */ /* 0x000ea2000c1e1900 */
[----:B-1----:R-:W-:-:S06]  /*0ae0*/  IMAD.WIDE.U32 R6, R9, 0x4, R6 ;  /* 0x0000000409067825 */ /* 0x002fcc00078e0006 */
[----:B------:R-:W3:Y:S01]  /*0af0*/  LDG.E R6, desc[UR10][R6.64] ;  /* 0x0000000a06067981 */ /* 0x000ee2000c1e1900 */
[----:B------:R-:W0:Y:S01]  /*0b00*/  S2UR UR5, SR_CgaCtaId ;  /* 0x00000000000579c3 */ /* 0x000e220000008800 */
[----:B------:R-:W-:Y:S02]  /*0b10*/  UMOV UR4, 0x400 ;  /* 0x0000040000047882 */ /* 0x000fe40000000000 */
[----:B------:R-:W-:Y:S01]  /*0b20*/  UIADD3 UR7, UPT, UPT, UR4, 0x6100, URZ ;  /* 0x0000610004077890 */ /* 0x000fe2000fffe0ff */
[----:B------:R-:W-:Y:S01]  /*0b30*/  IMAD R3, R37, UR17, R3 ;  /* 0x0000001125037c24 */ /* 0x000fe2000f8e0203 */
[----:B0-----:R-:W-:Y:S02]  /*0b40*/  ULEA UR4, UR5, UR4, 0x18 ;  /* 0x0000000405047291 */ /* 0x001fe4000f8ec0ff */
[----:B------:R-:W-:-:S04]  /*0b50*/  ULEA UR7, UR5, UR7, 0x18 ;  /* 0x0000000705077291 */ /* 0x000fc8000f8ec0ff */
[C---:B------:R-:W-:Y:S02]  /*0b60*/  LEA R9, R3.reuse, UR4, 0x2 ;  /* 0x0000000403097c11 */ /* 0x040fe4000f8e10ff */
[----:B------:R-:W-:-:S03]  /*0b70*/  LEA R3, R3, UR7, 0x2 ;  /* 0x0000000703037c11 */ /* 0x000fc6000f8e10ff */
[----:B--2---:R0:W-:Y:S04]  /*0b80*/  STS [R9], R4 ;  /* 0x0000000409007388 */ /* 0x0041e80000000800 */
[----:B---3--:R0:W-:Y:S02]  /*0b90*/  STS [R3], R6 ;  /* 0x0000000603007388 */ /* 0x0081e40000000800 */
.L_x_0:
[----:B0-2---:R-:W0:Y:S01]  /*0ba0*/  LDC.64 R4, c[0x0][0x390] ;  /* 0x0000e400ff047b82 */ /* 0x005e220000000a00 */
[----:B---34-:R-:W-:-:S07]  /*0bb0*/  LEA R36, R36, R37, 0x5 ;  /* 0x0000002524247211 */ /* 0x018fce00078e28ff */
[----:B------:R-:W2:Y:S08]  /*0bc0*/  LDC.64 R6, c[0x0][0x398] ;  /* 0x0000e600ff067b82 */ /* 0x000eb00000000a00 */
[----:B------:R-:W3:Y:S01]  /*0bd0*/  S2UR UR8, SR_CgaCtaId ;  /* 0x00000000000879c3 */ /* 0x000ee20000008800 */
[----:B------:R-:W-:Y:S01]  /*0be0*/  UMOV UR7, 0x400 ;  /* 0x0000040000077882 */ /* 0x000fe20000000000 */
[----:B------:R-:W4:Y:S01]  /*0bf0*/  LDCU UR9, c[0x0][0x3b8] ;  /* 0x00007700ff0977ac */ /* 0x000f220008000800 */
[----:B0-----:R-:W-:-:S06]  /*0c00*/  IMAD.WIDE.U32 R4, R36, 0x4, R4 ;  /* 0x0000000424047825 */ /* 0x001fcc00078e0004 */
[----:B------:R-:W5:Y:S01]  /*0c10*/  LDG.E R4, desc[UR10][R4.64] ;  /* 0x0000000a04047981 */ /* 0x000f62000c1e1900 */
[----:B--2---:R-:W-:-:S06]  /*0c20*/  IMAD.WIDE.U32 R6, R36, 0x4, R6 ;  /* 0x0000000424067825 */ /* 0x004fcc00078e0006 */
[----:B------:R-:W2:Y:S01]  /*0c30*/  LDG.E R6, desc[UR10][R6.64] ;  /* 0x0000000a06067981 */ /* 0x000ea2000c1e1900 */
[----:B------:R-:W-:Y:S02]  /*0c40*/  UIADD3 UR4, UPT, UPT, UR7, 0x6000, URZ ;  /* 0x0000600007047890 */ /* 0x000fe4000fffe0ff */
[----:B------:R-:W-:Y:S02]  /*0c50*/  UIADD3 UR5, UPT, UPT, UR7, 0x6080, URZ ;  /* 0x0000608007057890 */ /* 0x000fe4000fffe0ff */
[----:B---3--:R-:W-:Y:S02]  /*0c60*/  ULEA UR4, UR8, UR4, 0x18 ;  /* 0x0000000408047291 */ /* 0x008fe4000f8ec0ff */
[----:B------:R-:W-:-:S04]  /*0c70*/  ULEA UR5, UR8, UR5, 0x18 ;  /* 0x0000000508057291 */ /* 0x000fc8000f8ec0ff */
[C---:B------:R-:W-:Y:S02]  /*0c80*/  LEA R3, R37.reuse, UR4, 0x2 ;  /* 0x0000000425037c11 */ /* 0x040fe4000f8e10ff */
[----:B------:R-:W-:Y:S01]  /*0c90*/  LEA R9, R37, UR5, 0x2 ;  /* 0x0000000525097c11 */ /* 0x000fe2000f8e10ff */
[----:B----4-:R-:W-:Y:S02]  /*0ca0*/  UISETP.GE.AND UP0, UPT, UR9, 0x1, UPT ;  /* 0x000000010900788c */ /* 0x010fe4000bf06270 */
[----:B-----5:R0:W-:Y:S04]  /*0cb0*/  STS [R3], R4 ;  /* 0x0000000403007388 */ /* 0x0201e80000000800 */
[----:B--2---:R0:W-:Y:S03]  /*0cc0*/  STS [R9], R6 ;  /* 0x0000000609007388 */ /* 0x0041e60000000800 */
[----:B------:R-:W-:Y:S05]  /*0cd0*/  BRA.U !UP0, `(.L_x_5) ;  /* 0x0000002508547547 */ /* 0x000fea000b800000 */
[----:B------:R-:W-:Y:S01]  /*0ce0*/  UIADD3 UR4, UPT, UPT, UR7, 0xa280, URZ ;  /* 0x0000a28007047890 */ /* 0x000fe2000fffe0ff */
[----:B-1----:R-:W-:Y:S01]  /*0cf0*/  IMAD R38, R2, UR17, R37 ;  /* 0x0000001102267c24 */ /* 0x002fe2000f8e0225 */
[----:B------:R-:W-:Y:S02]  /*0d00*/  USHF.L.U32 UR12, UR17, 0x5, URZ ;  /* 0x00000005110c7899 */ /* 0x000fe400080006ff */
[----:B------:R-:W-:Y:S02]  /*0d10*/  ULEA UR4, UR8, UR4, 0x18 ;  /* 0x0000000408047291 */ /* 0x000fe4000f8ec0ff */
[----:B------:R-:W-:Y:S02]  /*0d20*/  UIADD3 UR13, UPT, UPT, UR17, -0x1, URZ ;  /* 0xffffffff110d7890 */ /* 0x000fe4000fffe0ff */
[----:B------:R-:W-:Y:S02]  /*0d30*/  ULOP3.LUT UR14, UR17, 0x7, URZ, 0xc0, !UPT ;  /* 0x00000007110e7892 */ /* 0x000fe4000f8ec0ff */
[----:B------:R-:W-:Y:S01]  /*0d40*/  LEA R39, R37, UR4, 0x2 ;  /* 0x0000000425277c11 */ /* 0x000fe2000f8e10ff */
[----:B------:R-:W-:-:S02]  /*0d50*/  ULOP3.LUT UR15, UR17, 0x3, URZ, 0xc0, !UPT ;  /* 0x00000003110f7892 */ /* 0x000fc4000f8ec0ff */
[----:B------:R-:W-:Y:S01]  /*0d60*/  ULOP3.LUT UR16, UR17, 0x7ffffff8, URZ, 0xc0, !UPT ;  /* 0x7ffffff811107892 */ /* 0x000fe2000f8ec0ff */
[----:B------:R-:W-:-:S11]  /*0d70*/  UMOV UR4, URZ ;  /* 0x000000ff00047c82 */ /* 0x000fd60008000000 */
.L_x_26:
[----:B-1----:R-:W1:Y:S02]  /*0d80*/  LDCU UR18, c[0x0][0x3b0] ;  /* 0x00007600ff1277ac */ /* 0x002e640008000800 */
[----:B-1----:R-:W-:-:S09]  /*0d90*/  UISETP.GE.AND UP0, UPT, UR18, 0x20, UPT ;  /* 0x000000201200788c */ /* 0x002fd2000bf06270 */
[----:B--234-:R-:W-:Y:S05]  /*0da0*/  BRA.U !UP0, `(.L_x_6) ;  /* 0x00000009084c7547 */ /* 0x01cfea000b800000 */
[----:B------:R-:W-:Y:S01]  /*0db0*/  UIADD3 UR5, UPT, UPT, UR6, -0x1, URZ ;  /* 0xffffffff06057890 */ /* 0x000fe2000fffe0ff */
[----:B0-----:R-:W-:Y:S01]  /*0dc0*/  HFMA2 R3, -RZ, RZ, 0, 0 ;  /* 0x00000000ff037431 */ /* 0x001fe200000001ff */
[----:B------:R-:W-:Y:S02]  /*0dd0*/  UIMAD UR17, UR12, UR4, URZ ;  /* 0x000000040c1172a4 */ /* 0x000fe4000f8e02ff */
[----:B------:R-:W-:-:S09]  /*0de0*/  UISETP.GE.U32.AND UP1, UPT, UR5, 0x7, UPT ;  /* 0x000000070500788c */ /* 0x000fd2000bf26070 */
[----:B------:R-:W-:Y:S05]  /*0df0*/  BRA.U !UP1, `(.L_x_7) ;  /* 0x0000000109e47547 */ /* 0x000fea000b800000 */
[----:B------:R-:W0:Y:S01]  /*0e00*/  S2UR UR7, SR_CgaCtaId ;  /* 0x00000000000779c3 */ /* 0x000e220000008800 */
[----:B------:R-:W-:Y:S01]  /*0e10*/  UMOV UR5, 0x400 ;  /* 0x0000040000057882 */ /* 0x000fe20000000000 */
[----:B------:R-:W-:Y:S01]  /*0e20*/  IMAD.U32 R3, RZ, RZ, UR4 ;  /* 0x00000004ff037e24 */ /* 0x000fe2000f8e00ff */
[----:B------:R-:W-:Y:S01]  /*0e30*/  UIADD3 UR8, UPT, UPT, UR5, 0x4000, URZ ;  /* 0x0000400005087890 */ /* 0x000fe2000fffe0ff */
[----:B------:R-:W-:Y:S01]  /*0e40*/  LEA R8, R38, 0x200, 0x2 ;  /* 0x0000020026087811 */ /* 0x000fe200078e10ff */
[----:B------:R-:W-:Y:S02]  /*0e50*/  UIADD3 UR5, UPT, UPT, UR5, 0x2000, URZ ;  /* 0x0000200005057890 */ /* 0x000fe4000fffe0ff */
[----:B------:R-:W-:Y:S01]  /*0e60*/  LEA R0, R3, R2, 0x5 ;  /* 0x0000000203007211 */ /* 0x000fe200078e28ff */
[----:B------:R-:W-:-:S04]  /*0e70*/  ULOP3.LUT UR9, UR6, 0x3fffff8, URZ, 0xc0, !UPT ;  /* 0x03fffff806097892 */ /* 0x000fc8000f8ec0ff */
[----:B------:R-:W-:Y:S01]  /*0e80*/  IMAD R3, R0, UR18, R37 ;  /* 0x0000001200037c24 */ /* 0x000fe2000f8e0225 */
[----:B0-----:R-:W-:Y:S02]  /*0e90*/  ULEA UR8, UR7, UR8, 0x18 ;  /* 0x0000000807087291 */ /* 0x001fe4000f8ec0ff */
[----:B------:R-:W-:Y:S02]  /*0ea0*/  ULEA UR5, UR7, UR5, 0x18 ;  /* 0x0000000507057291 */ /* 0x000fe4000f8ec0ff */
[----:B------:R-:W-:Y:S02]  /*0eb0*/  UIADD3 UR7, UPT, UPT, -UR9, URZ, URZ ;  /* 0x000000ff09077290 */ /* 0x000fe4000fffe1ff */
[C---:B------:R-:W-:Y:S02]  /*0ec0*/  IADD3 R0, PT, PT, R8.reuse, UR8, RZ ;  /* 0x0000000808007c10 */ /* 0x040fe4000fffe0ff */
[----:B------:R-:W-:-:S08]  /*0ed0*/  IADD3 R8, PT, PT, R8, UR5, RZ ;  /* 0x0000000508087c10 */ /* 0x000fd0000fffe0ff */
.L_x_8:
[----:B------:R-:W0:Y:S08]  /*0ee0*/  LDC.64 R4, c[0x0][0x388] ;  /* 0x0000e200ff047b82 */ /* 0x000e300000000a00 */
[----:B------:R-:W1:Y:S01]  /*0ef0*/  LDC.64 R6, c[0x0][0x3a8] ;  /* 0x0000ea00ff067b82 */ /* 0x000e620000000a00 */
[----:B0-----:R-:W-:-:S05]  /*0f00*/  IMAD.WIDE R4, R3, 0x4, R4 ;  /* 0x0000000403047825 */ /* 0x001fca00078e0204 */
[----:B------:R-:W2:Y:S01]  /*0f10*/  LDG.E R9, desc[UR10][R4.64] ;  /* 0x0000000a04097981 */ /* 0x000ea2000c1e1900 */
[----:B-1----:R-:W-:-:S03]  /*0f20*/  IMAD.WIDE R6, R3, 0x4, R6 ;  /* 0x0000000403067825 */ /* 0x002fc600078e0206 */
[----:B------:R-:W3:Y:S04]  /*0f30*/  LDG.E R13, desc[UR10][R4.64+0x80] ;  /* 0x0000800a040d7981 */ /* 0x000ee8000c1e1900 */
[----:B------:R-:W4:Y:S04]  /*0f40*/  LDG.E R11, desc[UR10][R6.64] ;  /* 0x0000000a060b7981 */ /* 0x000f28000c1e1900 */
[----:B------:R-:W5:Y:S04]  /*0f50*/  LDG.E R15, desc[UR10][R6.64+0x80] ;  /* 0x0000800a060f7981 */ /* 0x000f68000c1e1900 */
        /* <DEDUP_REMOVED lines=11> */
[----:B------:R-:W5:Y:S01]  /*1010*/  LDG.E R43, desc[UR10][R6.64+0x380] ;  /* 0x0003800a062b7981 */ /* 0x000f62000c1e1900 */
[----:B------:R-:W-:-:S04]  /*1020*/  UIADD3 UR7, UPT, UPT, UR7, 0x8, URZ ;  /* 0x0000000807077890 */ /* 0x000fc8000fffe0ff */
[----:B------:R-:W-:Y:S01]  /*1030*/  UISETP.NE.AND UP1, UPT, UR7, URZ, UPT ;  /* 0x000000ff0700728c */ /* 0x000fe2000bf25270 */
[----:B------:R-:W-:Y:S01]  /*1040*/  IADD3 R3, PT, PT, R3, 0x100, RZ ;  /* 0x0000010003037810 */ /* 0x000fe20007ffe0ff */
[----:B--2---:R-:W-:Y:S04]  /*1050*/  STS [R8+-0x200], R9 ;  /* 0xfffe000908007388 */ /* 0x004fe80000000800 */
[----:B----4-:R-:W-:Y:S04]  /*1060*/  STS [R0+-0x200], R11 ;  /* 0xfffe000b00007388 */ /* 0x010fe80000000800 */
[----:B---3--:R-:W-:Y:S04]  /*1070*/  STS [R8+-0x180], R13 ;  /* 0xfffe800d08007388 */ /* 0x008fe80000000800 */
[----:B-----5:R-:W-:Y:S04]  /*1080*/  STS [R0+-0x180], R15 ;  /* 0xfffe800f00007388 */ /* 0x020fe80000000800 */
[----:B------:R-:W-:Y:S04]  /*1090*/  STS [R8+-0x100], R17 ;  /* 0xffff001108007388 */ /* 0x000fe80000000800 */
[----:B------:R-:W-:Y:S04]  /*10a0*/  STS [R0+-0x100], R19 ;  /* 0xffff001300007388 */ /* 0x000fe80000000800 */
[----:B------:R-:W-:Y:S04]  /*10b0*/  STS [R8+-0x80], R21 ;  /* 0xffff801508007388 */ /* 0x000fe80000000800 */
[----:B------:R-:W-:Y:S04]  /*10c0*/  STS [R0+-0x80], R23 ;  /* 0xffff801700007388 */ /* 0x000fe80000000800 */
[----:B------:R-:W-:Y:S04]  /*10d0*/  STS [R8], R25 ;  /* 0x0000001908007388 */ /* 0x000fe80000000800 */
[----:B------:R-:W-:Y:S04]  /*10e0*/  STS [R0], R27 ;  /* 0x0000001b00007388 */ /* 0x000fe80000000800 */
[----:B------:R-:W-:Y:S04]  /*10f0*/  STS [R8+0x80], R29 ;  /* 0x0000801d08007388 */ /* 0x000fe80000000800 */
[----:B------:R-:W-:Y:S04]  /*1100*/  STS [R0+0x80], R31 ;  /* 0x0000801f00007388 */ /* 0x000fe80000000800 */
[----:B------:R-:W-:Y:S04]  /*1110*/  STS [R8+0x100], R33 ;  /* 0x0001002108007388 */ /* 0x000fe80000000800 */
[----:B------:R-:W-:Y:S04]  /*1120*/  STS [R0+0x100], R35 ;  /* 0x0001002300007388 */ /* 0x000fe80000000800 */
[----:B------:R0:W-:Y:S04]  /*1130*/  STS [R8+0x180], R41 ;  /* 0x0001802908007388 */ /* 0x0001e80000000800 */
[----:B------:R1:W-:Y:S01]  /*1140*/  STS [R0+0x180], R43 ;  /* 0x0001802b00007388 */ /* 0x0003e20000000800 */
[----:B0-----:R-:W-:-:S02]  /*1150*/  IADD3 R8, PT, PT, R8, 0x400, RZ ;  /* 0x0000040008087810 */ /* 0x001fc40007ffe0ff */
[----:B-1----:R-:W-:Y:S01]  /*1160*/  IADD3 R0, PT, PT, R0, 0x400, RZ ;  /* 0x0000040000007810 */ /* 0x002fe20007ffe0ff */
[----:B------:R-:W-:Y:S06]  /*1170*/  BRA.U UP1, `(.L_x_8) ;  /* 0xfffffffd01587547 */ /* 0x000fec000b83ffff */
[----:B------:R-:W-:-:S07]  /*1180*/  MOV R3, UR9 ;  /* 0x0000000900037c02 */ /* 0x000fce0008000f00 */
.L_x_7:
[----:B------:R-:W-:-:S04]  /*1190*/  ULOP3.LUT UR5, UR6, 0x7, URZ, 0xc0, !UPT ;  /* 0x0000000706057892 */ /* 0x000fc8000f8ec0ff */
[----:B------:R-:W-:-:S09]  /*11a0*/  UISETP.NE.AND UP1, UPT, UR5, URZ, UPT ;  /* 0x000000ff0500728c */ /* 0x000fd2000bf25270 */
[----:B------:R-:W-:Y:S05]  /*11b0*/  BRA.U !UP1, `(.L_x_6) ;  /* 0x0000000509487547 */ /* 0x000fea000b800000 */
[----:B------:R-:W-:Y:S02]  /*11c0*/  UIADD3 UR5, UPT, UPT, UR5, -0x1, URZ ;  /* 0xffffffff05057890 */ /* 0x000fe4000fffe0ff */
[----:B------:R-:W-:Y:S02]  /*11d0*/  ULOP3.LUT UP2, UR9, UR6, 0x3, URZ, 0xc0, !UPT ;  /* 0x0000000306097892 */ /* 0x000fe4000f84c0ff */
[----:B------:R-:W-:-:S09]  /*11e0*/  UISETP.GE.U32.AND UP1, UPT, UR5, 0x3, UPT ;  /* 0x000000030500788c */ /* 0x000fd2000bf26070 */
[----:B------:R-:W-:Y:S05]  /*11f0*/  BRA.U !UP1, `(.L_x_9) ;  /* 0x00000001097c7547 */ /* 0x000fea000b800000 */
[----:B------:R-:W0:Y:S01]  /*1200*/  LDC.64 R4, c[0x0][0x388] ;  /* 0x0000e200ff047b82 */ /* 0x000e220000000a00 */
[----:B------:R-:W-:-:S05]  /*1210*/  IMAD R0, R3, 0x20, R38 ;  /* 0x0000002003007824 */ /* 0x000fca00078e0226 */
[----:B------:R-:W-:Y:S02]  /*1220*/  IADD3 R9, PT, PT, R0, UR17, RZ ;  /* 0x0000001100097c10 */ /* 0x000fe4000fffe0ff */
[----:B------:R-:W1:Y:S03]  /*1230*/  LDC.64 R6, c[0x0][0x3a8] ;  /* 0x0000ea00ff067b82 */ /* 0x000e660000000a00 */
        /* <DEDUP_REMOVED lines=9> */
[----:B------:R-:W5:Y:S01]  /*12d0*/  LDG.E R22, desc[UR10][R6.64+0x180] ;  /* 0x0001800a06167981 */ /* 0x000f62000c1e1900 */
[----:B------:R-:W0:Y:S01]  /*12e0*/  S2UR UR8, SR_CgaCtaId ;  /* 0x00000000000879c3 */ /* 0x000e220000008800 */
[----:B------:R-:W-:-:S02]  /*12f0*/  UMOV UR5, 0x400 ;  /* 0x0000040000057882 */ /* 0x000fc40000000000 */
[----:B------:R-:W-:Y:S02]  /*1300*/  UIADD3 UR7, UPT, UPT, UR5, 0x2000, URZ ;  /* 0x0000200005077890 */ /* 0x000fe4000fffe0ff */
[----:B------:R-:W-:Y:S02]  /*1310*/  UIADD3 UR5, UPT, UPT, UR5, 0x4000, URZ ;  /* 0x0000400005057890 */ /* 0x000fe4000fffe0ff */
[----:B0-----:R-:W-:Y:S02]  /*1320*/  ULEA UR7, UR8, UR7, 0x18 ;  /* 0x0000000708077291 */ /* 0x001fe4000f8ec0ff */
[----:B------:R-:W-:-:S04]  /*1330*/  ULEA UR5, UR8, UR5, 0x18 ;  /* 0x0000000508057291 */ /* 0x000fc8000f8ec0ff */
[C---:B------:R-:W-:Y:S02]  /*1340*/  LEA R9, R0.reuse, UR7, 0x2 ;  /* 0x0000000700097c11 */ /* 0x040fe4000f8e10ff */
[----:B------:R-:W-:Y:S02]  /*1350*/  LEA R11, R0, UR5, 0x2 ;  /* 0x00000005000b7c11 */ /* 0x000fe4000f8e10ff */
        /* <DEDUP_REMOVED lines=9> */
.L_x_9:
[----:B------:R-:W-:Y:S05]  /*13f0*/  BRA.U !UP2, `(.L_x_6) ;  /* 0x000000010ab87547 */ /* 0x000fea000b800000 */
[----:B------:R-:W-:Y:S02]  /*1400*/  UISETP.NE.AND UP1, UPT, UR9, 0x1, UPT ;  /* 0x000000010900788c */ /* 0x000fe4000bf25270 */
[----:B------:R-:W-:-:S04]  /*1410*/  ULOP3.LUT UR5, UR6, 0x1, URZ, 0xc0, !UPT ;  /* 0x0000000106057892 */ /* 0x000fc8000f8ec0ff */
[----:B------:R-:W-:-:S03]  /*1420*/  UISETP.NE.U32.AND UP2, UPT, UR5, 0x1, UPT ;  /* 0x000000010500788c */ /* 0x000fc6000bf45070 */
[----:B------:R-:W-:Y:S08]  /*1430*/  BRA.U !UP1, `(.L_x_10) ;  /* 0x00000001095c7547 */ /* 0x000ff0000b800000 */
[----:B------:R-:W1:Y:S01]  /*1440*/  LDC.64 R4, c[0x0][0x388] ;  /* 0x0000e200ff047b82 */ /* 0x000e620000000a00 */
[----:B------:R-:W-:-:S04]  /*1450*/  LEA R0, R3, R38, 0x5 ;  /* 0x0000002603007211 */ /* 0x000fc800078e28ff */
[----:B0-----:R-:W-:-:S03]  /*1460*/  IADD3 R9, PT, PT, R0, UR17, RZ ;  /* 0x0000001100097c10 */ /* 0x001fc6000fffe0ff */
[----:B------:R-:W0:Y:S02]  /*1470*/  LDC.64 R6, c[0x0][0x3a8] ;  /* 0x0000ea00ff067b82 */ /* 0x000e240000000a00 */
[----:B-1----:R-:W-:-:S05]  /*1480*/  IMAD.WIDE R4, R9, 0x4, R4 ;  /* 0x0000000409047825 */ /* 0x002fca00078e0204 */
[----:B------:R-:W2:Y:S01]  /*1490*/  LDG.E R8, desc[UR10][R4.64] ;  /* 0x0000000a04087981 */ /* 0x000ea2000c1e1900 */
[----:B0-----:R-:W-:-:S03]  /*14a0*/  IMAD.WIDE R6, R9, 0x4, R6 ;  /* 0x0000000409067825 */ /* 0x001fc600078e0206 */
[----:B------:R-:W3:Y:S04]  /*14b0*/  LDG.E R12, desc[UR10][R4.64+0x80] ;  /* 0x0000800a040c7981 */ /* 0x000ee8000c1e1900 */
[----:B------:R-:W4:Y:S04]  /*14c0*/  LDG.E R10, desc[UR10][R6.64] ;  /* 0x0000000a060a7981 */ /* 0x000f28000c1e1900 */
        /* <DEDUP_REMOVED lines=13> */
[----:B-----5:R1:W-:Y:S02]  /*15a0*/  STS [R11+0x80], R14 ;  /* 0x0000800e0b007388 */ /* 0x0203e40000000800 */
.L_x_10:
[----:B------:R-:W-:Y:S05]  /*15b0*/  BRA.U UP2, `(.L_x_6) ;  /* 0x0000000102487547 */ /* 0x000fea000b800000 */
[----:B------:R-:W2:Y:S01]  /*15c0*/  LDC.64 R4, c[0x0][0x388] ;  /* 0x0000e200ff047b82 */ /* 0x000ea20000000a00 */
[----:B------:R-:W-:-:S04]  /*15d0*/  LEA R3, R3, R38, 0x5 ;  /* 0x0000002603037211 */ /* 0x000fc800078e28ff */
[----:B01----:R-:W-:-:S03]  /*15e0*/  IADD3 R9, PT, PT, R3, UR17, RZ ;  /* 0x0000001103097c10 */ /* 0x003fc6000fffe0ff */
[----:B------:R-:W0:Y:S02]  /*15f0*/  LDC.64 R6, c[0x0][0x3a8] ;  /* 0x0000ea00ff067b82 */ /* 0x000e240000000a00 */
[----:B--2---:R-:W-:-:S06]  /*1600*/  IMAD.WIDE R4, R9, 0x4, R4 ;  /* 0x0000000409047825 */ /* 0x004fcc00078e0204 */
[----:B------:R-:W2:Y:S01]  /*1610*/  LDG.E R4, desc[UR10][R4.64] ;  /* 0x0000000a04047981 */ /* 0x000ea2000c1e1900 */
[----:B0-----:R-:W-:-:S06]  /*1620*/  IMAD.WIDE R6, R9, 0x4, R6 ;  /* 0x0000000409067825 */ /* 0x001fcc00078e0206 */
[----:B------:R-:W3:Y:S01]  /*1630*/  LDG.E R6, desc[UR10][R6.64] ;  /* 0x0000000a06067981 */ /* 0x000ee2000c1e1900 */
[----:B------:R-:W0:Y:S01]  /*1640*/  S2UR UR8, SR_CgaCtaId ;  /* 0x00000000000879c3 */ /* 0x000e220000008800 */
[----:B------:R-:W-:Y:S02]  /*1650*/  UMOV UR5, 0x400 ;  /* 0x0000040000057882 */ /* 0x000fe40000000000 */
[----:B------:R-:W-:Y:S02]  /*1660*/  UIADD3 UR7, UPT, UPT, UR5, 0x2000, URZ ;  /* 0x0000200005077890 */ /* 0x000fe4000fffe0ff */
[----:B------:R-:W-:Y:S02]  /*1670*/  UIADD3 UR5, UPT, UPT, UR5, 0x4000, URZ ;  /* 0x0000400005057890 */ /* 0x000fe4000fffe0ff */
[----:B0-----:R-:W-:Y:S02]  /*1680*/  ULEA UR7, UR8, UR7, 0x18 ;  /* 0x0000000708077291 */ /* 0x001fe4000f8ec0ff */
[----:B------:R-:W-:-:S04]  /*1690*/  ULEA UR5, UR8, UR5, 0x18 ;  /* 0x0000000508057291 */ /* 0x000fc8000f8ec0ff */
[C---:B------:R-:W-:Y:S02]  /*16a0*/  LEA R9, R3.reuse, UR7, 0x2 ;  /* 0x0000000703097c11 */ /* 0x040fe4000f8e10ff */
[----:B------:R-:W-:-:S03]  /*16b0*/  LEA R3, R3, UR5, 0x2 ;  /* 0x0000000503037c11 */ /* 0x000fc6000f8e10ff */
[----:B--2---:R2:W-:Y:S04]  /*16c0*/  STS [R9], R4 ;  /* 0x0000000409007388 */ /* 0x0045e80000000800 */
[----:B---3--:R2:W-:Y:S02]  /*16d0*/  STS [R3], R6 ;  /* 0x0000000603007388 */ /* 0x0085e40000000800 */
.L_x_6:
[----:B------:R-:W-:Y:S01]  /*16e0*/  BAR.SYNC.DEFER_BLOCKING 0x0 ;  /* 0x0000000000007b1d */ /* 0x000fe20000010000 */
[----:B------:R-:W-:Y:S01]  /*16f0*/  UISETP.GE.AND UP1, UPT, UR18, 0x1, UPT ;  /* 0x000000011200788c */ /* 0x000fe2000bf26270 */
[----:B------:R-:W-:-:S08]  /*1700*/  MOV R0, RZ ;  /* 0x000000ff00007202 */ /* 0x000fd00000000f00 */
[----:B------:R-:W-:Y:S05]  /*1710*/  BRA.U !UP1, `(.L_x_11) ;  /* 0x0000000509a07547 */ /* 0x000fea000b800000 */
[----:B------:R-:W-:Y:S01]  /*1720*/  UISETP.GE.U32.AND UP1, UPT, UR13, 0x7, UPT ;  /* 0x000000070d00788c */ /* 0x000fe2000bf26070 */
[----:B0-2---:R-:W-:Y:S02]  /*1730*/  HFMA2 R3, -RZ, RZ, 0, 0 ;  /* 0x00000000ff037431 */ /* 0x005fe400000001ff */
[----:B------:R-:W-:-:S06]  /*1740*/  IMAD.MOV.U32 R0, RZ, RZ, RZ ;  /* 0x000000ffff007224 */ /* 0x000fcc00078e00ff */
[----:B------:R-:W-:Y:S05]  /*1750*/  BRA.U !UP1, `(.L_x_12) ;  /* 0x00000001099c7547 */ /* 0x000fea000b800000 */
[----:B------:R-:W0:Y:S01]  /*1760*/  S2UR UR7, SR_CgaCtaId ;  /* 0x00000000000779c3 */ /* 0x000e220000008800 */
[----:B------:R-:W-:Y:S01]  /*1770*/  UMOV UR5, 0x400 ;  /* 0x0000040000057882 */ /* 0x000fe20000000000 */
[----:B------:R-:W-:Y:S01]  /*1780*/  MOV R0, RZ ;  /* 0x000000ff00007202 */ /* 0x000fe20000000f00 */
[----:B------:R-:W-:Y:S01]  /*1790*/  UIADD3 UR8, UPT, UPT, UR5, 0x2000, URZ ;  /* 0x0000200005087890 */ /* 0x000fe2000fffe0ff */
[----:B------:R-:W-:Y:S01]  /*17a0*/  MOV R3, RZ ;  /* 0x000000ff00037202 */ /* 0x000fe20000000f00 */
[----:B0-----:R-:W-:Y:S02]  /*17b0*/  ULEA UR5, UR7, UR5, 0x18 ;  /* 0x0000000507057291 */ /* 0x001fe4000f8ec0ff */
[----:B------:R-:W-:-:S12]  /*17c0*/  ULEA UR8, UR7, UR8, 0x18 ;  /* 0x0000000807087291 */ /* 0x000fd8000f8ec0ff */
.L_x_13:
[--C-:B------:R-:W-:Y:S02]  /*17d0*/  IMAD R4, R37, UR18, R3.reuse ;  /* 0x0000001225047c24 */ /* 0x100fe4000f8e0203 */
[----:B------:R-:W-:Y:S01]  /*17e0*/  IMAD R5, R2, UR18, R3 ;  /* 0x0000001202057c24 */ /* 0x000fe2000f8e0203 */
[----:B------:R-:W-:Y:S02]  /*17f0*/  IADD3 R3, PT, PT, R3, 0x8, RZ ;  /* 0x0000000803037810 */ /* 0x000fe40007ffe0ff */
[----:B------:R-:W-:Y:S02]  /*1800*/  LEA R4, R4, UR5, 0x2 ;  /* 0x0000000504047c11 */ /* 0x000fe4000f8e10ff */
[----:B------:R-:W-:Y:S02]  /*1810*/  LEA R6, R5, UR8, 0x2 ;  /* 0x0000000805067c11 */ /* 0x000fe4000f8e10ff */
[----:B------:R-:W-:Y:S01]  /*1820*/  ISETP.NE.AND P0, PT, R3, UR16, PT ;  /* 0x0000001003007c0c */ /* 0x000fe2000bf05270 */
[----:B------:R-:W-:Y:S04]  /*1830*/  LDS R5, [R4] ;  /* 0x0000000004057984 */ /* 0x000fe80000000800 */
[----:B------:R-:W0:Y:S04]  /*1840*/  LDS R7, [R6] ;  /* 0x0000000006077984 */ /* 0x000e280000000800 */
[----:B-1----:R-:W-:Y:S04]  /*1850*/  LDS R8, [R4+0x4] ;  /* 0x0000040004087984 */ /* 0x002fe80000000800 */
[----:B------:R-:W1:Y:S04]  /*1860*/  LDS R9, [R6+0x4] ;  /* 0x0000040006097984 */ /* 0x000e680000000800 */
[----:B------:R-:W-:Y:S04]  /*1870*/  LDS R10, [R4+0x8] ;  /* 0x00000800040a7984 */ /* 0x000fe80000000800 */
[----:B------:R-:W2:Y:S04]  /*1880*/  LDS R11, [R6+0x8] ;  /* 0x00000800060b7984 */ /* 0x000ea80000000800 */
[----:B------:R-:W-:Y:S04]  /*1890*/  LDS R12, [R4+0xc] ;  /* 0x00000c00040c7984 */ /* 0x000fe80000000800 */
[----:B------:R-:W3:Y:S04]  /*18a0*/  LDS R13, [R6+0xc] ;  /* 0x00000c00060d7984 */ /* 0x000ee80000000800 */
[----:B------:R-:W-:Y:S04]  /*18b0*/  LDS R14, [R4+0x10] ;  /* 0x00001000040e7984 */ /* 0x000fe80000000800 */
[----:B------:R-:W4:Y:S04]  /*18c0*/  LDS R15, [R6+0x10] ;  /* 0x00001000060f7984 */ /* 0x000f280000000800 */
[----:B------:R-:W-:Y:S04]  /*18d0*/  LDS R16, [R4+0x14] ;  /* 0x0000140004107984 */ /* 0x000fe80000000800 */
[----:B------:R-:W5:Y:S01]  /*18e0*/  LDS R17, [R6+0x14] ;  /* 0x0000140006117984 */ /* 0x000f620000000800 */
[----:B0-----:R-:W-:-:S03]  /*18f0*/  FFMA R5, R5, R7, R0 ;  /* 0x0000000705057223 */ /* 0x001fc60000000000 */
[----:B------:R-:W-:Y:S04]  /*1900*/  LDS R18, [R4+0x18] ;  /* 0x0000180004127984 */ /* 0x000fe80000000800 */
[----:B------:R-:W0:Y:S01]  /*1910*/  LDS R19, [R6+0x18] ;  /* 0x0000180006137984 */ /* 0x000e220000000800 */
[----:B-1----:R-:W-:-:S03]  /*1920*/  FFMA R5, R8, R9, R5 ;  /* 0x0000000908057223 */ /* 0x002fc60000000005 */
[----:B------:R-:W-:Y:S04]  /*1930*/  LDS R20, [R4+0x1c] ;  /* 0x00001c0004147984 */ /* 0x000fe80000000800 */
[----:B------:R-:W1:Y:S01]  /*1940*/  LDS R21, [R6+0x1c] ;  /* 0x00001c0006157984 */ /* 0x000e620000000800 */
[----:B--2---:R-:W-:-:S04]  /*1950*/  FFMA R5, R10, R11, R5 ;  /* 0x0000000b0a057223 */ /* 0x004fc80000000005 */
[----:B---3--:R-:W-:-:S04]  /*1960*/  FFMA R5, R12, R13, R5 ;  /* 0x0000000d0c057223 */ /* 0x008fc80000000005 */
[----:B----4-:R-:W-:-:S04]  /*1970*/  FFMA R5, R14, R15, R5 ;  /* 0x0000000f0e057223 */ /* 0x010fc80000000005 */
[----:B-----5:R-:W-:-:S04]  /*1980*/  FFMA R5, R16, R17, R5 ;  /* 0x0000001110057223 */ /* 0x020fc80000000005 */
[----:B0-----:R-:W-:-:S04]  /*1990*/  FFMA R5, R18, R19, R5 ;  /* 0x0000001312057223 */ /* 0x001fc80000000005 */
[----:B-1----:R-:W-:Y:S01]  /*19a0*/  FFMA R0, R20, R21, R5 ;  /* 0x0000001514007223 */ /* 0x002fe20000000005 */
[----:B------:R-:W-:Y:S06]  /*19b0*/  @P0 BRA `(.L_x_13) ;  /* 0xfffffffc00840947 */ /* 0x000fec000383ffff */
[----:B------:R-:W-:-:S07]  /*19c0*/  MOV R3, UR16 ;  /* 0x0000001000037c02 */ /* 0x000fce0008000f00 */
.L_x_12:
[----:B------:R-:W-:-:S09]  /*19d0*/  UISETP.NE.AND UP1, UPT, UR14, URZ, UPT ;  /* 0x000000ff0e00728c */ /* 0x000fd2000bf25270 */
[----:B------:R-:W-:Y:S05]  /*19e0*/  BRA.U !UP1, `(.L_x_11) ;  /* 0x0000000109ec7547 */ /* 0x000fea000b800000 */
[----:B------:R-:W-:Y:S02]  /*19f0*/  UIADD3 UR5, UPT, UPT, UR14, -0x1, URZ ;  /* 0xffffffff0e057890 */ /* 0x000fe4000fffe0ff */
[----:B------:R-:W-:Y:S02]  /*1a00*/  UISETP.NE.AND UP2, UPT, UR15, URZ, UPT ;  /* 0x000000ff0f00728c */ /* 0x000fe4000bf45270 */
[----:B------:R-:W-:-:S09]  /*1a10*/  UISETP.GE.U32.AND UP1, UPT, UR5, 0x3, UPT ;  /* 0x000000030500788c */ /* 0x000fd2000bf26070 */
[----:B------:R-:W-:Y:S05]  /*1a20*/  BRA.U !UP1, `(.L_x_14) ;  /* 0x0000000109587547 */ /* 0x000fea000b800000 */
[----:B------:R-:W0:Y:S01]  /*1a30*/  S2UR UR7, SR_CgaCtaId ;  /* 0x00000000000779c3 */ /* 0x000e220000008800 */
[----:B------:R-:W-:Y:S01]  /*1a40*/  UMOV UR5, 0x400 ;  /* 0x0000040000057882 */ /* 0x000fe20000000000 */
[--C-:B------:R-:W-:Y:S01]  /*1a50*/  IMAD R4, R37, UR18, R3.reuse ;  /* 0x0000001225047c24 */ /* 0x100fe2000f8e0203 */
[----:B------:R-:W-:Y:S01]  /*1a60*/  UIADD3 UR8, UPT, UPT, UR5, 0x2000, URZ ;  /* 0x0000200005087890 */ /* 0x000fe2000fffe0ff */
[----:B------:R-:W-:Y:S01]  /*1a70*/  IMAD R5, R2, UR18, R3 ;  /* 0x0000001202057c24 */ /* 0x000fe2000f8e0203 */
[----:B------:R-:W-:Y:S01]  /*1a80*/  IADD3 R3, PT, PT, R3, 0x4, RZ ;  /* 0x0000000403037810 */ /* 0x000fe20007ffe0ff */
[----:B0-----:R-:W-:Y:S02]  /*1a90*/  ULEA UR5, UR7, UR5, 0x18 ;  /* 0x0000000507057291 */ /* 0x001fe4000f8ec0ff */
[----:B------:R-:W-:-:S04]  /*1aa0*/  ULEA UR8, UR7, UR8, 0x18 ;  /* 0x0000000807087291 */ /* 0x000fc8000f8ec0ff */
[----:B------:R-:W-:Y:S02]  /*1ab0*/  LEA R4, R4, UR5, 0x2 ;  /* 0x0000000504047c11 */ /* 0x000fe4000f8e10ff */
[----:B------:R-:W-:-:S03]  /*1ac0*/  LEA R6, R5, UR8, 0x2 ;  /* 0x0000000805067c11 */ /* 0x000fc6000f8e10ff */
[----:B------:R-:W-:Y:S04]  /*1ad0*/  LDS R5, [R4] ;  /* 0x0000000004057984 */ /* 0x000fe80000000800 */
[----:B------:R-:W0:Y:S04]  /*1ae0*/  LDS R7, [R6] ;  /* 0x0000000006077984 */ /* 0x000e280000000800 */
[----:B-1----:R-:W-:Y:S04]  /*1af0*/  LDS R8, [R4+0x4] ;  /* 0x0000040004087984 */ /* 0x002fe80000000800 */
[----:B------:R-:W1:Y:S04]  /*1b00*/  LDS R9, [R6+0x4] ;  /* 0x0000040006097984 */ /* 0x000e680000000800 */
[----:B------:R-:W-:Y:S04]  /*1b10*/  LDS R10, [R4+0x8] ;  /* 0x00000800040a7984 */ /* 0x000fe80000000800 */
[----:B------:R-:W2:Y:S04]  /*1b20*/  LDS R11, [R6+0x8] ;  /* 0x00000800060b7984 */ /* 0x000ea80000000800 */
[----:B------:R-:W-:Y:S04]  /*1b30*/  LDS R12, [R4+0xc] ;  /* 0x00000c00040c7984 */ /* 0x000fe80000000800 */
[----:B------:R-:W3:Y:S01]  /*1b40*/  LDS R13, [R6+0xc] ;  /* 0x00000c00060d7984 */ /* 0x000ee20000000800 */
[----:B0-----:R-:W-:-:S04]  /*1b50*/  FFMA R5, R5, R7, R0 ;  /* 0x0000000705057223 */ /* 0x001fc80000000000 */
[----:B-1----:R-:W-:-:S04]  /*1b60*/  FFMA R5, R8, R9, R5 ;  /* 0x0000000908057223 */ /* 0x002fc80000000005 */
[----:B--2---:R-:W-:-:S04]  /*1b70*/  FFMA R5, R10, R11, R5 ;  /* 0x0000000b0a057223 */ /* 0x004fc80000000005 */
[----:B---3--:R-:W-:-:S07]  /*1b80*/  FFMA R0, R12, R13, R5 ;  /* 0x0000000d0c007223 */ /* 0x008fce0000000005 */
.L_x_14:
[----:B------:R-:W-:Y:S05]  /*1b90*/  BRA.U !UP2, `(.L_x_11) ;  /* 0x000000010a807547 */ /* 0x000fea000b800000 */
[----:B------:R-:W-:Y:S02]  /*1ba0*/  UISETP.NE.AND UP1, UPT, UR15, 0x1, UPT ;  /* 0x000000010f00788c */ /* 0x000fe4000bf25270 */
[----:B------:R-:W-:-:S07]  /*1bb0*/  ULOP3.LUT UP2, URZ, UR18, 0x1, URZ, 0xc0, !UPT ;  /* 0x0000000112ff7892 */ /* 0x000fce000f84c0ff */
        /* <DEDUP_REMOVED lines=14> */
[----:B------:R-:W1:Y:S01]  /*1ca0*/  LDS R8, [R6+0x4] ;  /* 0x0000040006087984 */ /* 0x000e620000000800 */
[----:B0-----:R-:W-:-:S04]  /*1cb0*/  FFMA R0, R5, R7, R0 ;  /* 0x0000000705007223 */ /* 0x001fc80000000000 */
[----:B-1----:R-:W-:-:S07]  /*1cc0*/  FFMA R0, R9, R8, R0 ;  /* 0x0000000809007223 */ /* 0x002fce0000000000 */
.L_x_15:
[----:B------:R-:W-:Y:S05]  /*1cd0*/  BRA.U !UP2, `(.L_x_11) ;  /* 0x000000010a307547 */ /* 0x000fea000b800000 */
[----:B------:R-:W0:Y:S01]  /*1ce0*/  S2UR UR7, SR_CgaCtaId ;  /* 0x00000000000779c3 */ /* 0x000e220000008800 */
[----:B------:R-:W-:Y:S01]  /*1cf0*/  UMOV UR5, 0x400 ;  /* 0x0000040000057882 */ /* 0x000fe20000000000 */
[--C-:B------:R-:W-:Y:S01]  /*1d00*/  IMAD R4, R37, UR18, R3.reuse ;  /* 0x0000001225047c24 */ /* 0x100fe2000f8e0203 */
[----:B------:R-:W-:Y:S01]  /*1d10*/  UIADD3 UR8, UPT, UPT, UR5, 0x2000, URZ ;  /* 0x0000200005087890 */ /* 0x000fe2000fffe0ff */
[----:B------:R-:W-:-:S03]  /*1d20*/  IMAD R3, R2, UR18, R3 ;  /* 0x0000001202037c24 */ /* 0x000fc6000f8e0203 */
[----:B0-----:R-:W-:Y:S02]  /*1d30*/  ULEA UR8, UR7, UR8, 0x18 ;  /* 0x0000000807087291 */ /* 0x001fe4000f8ec0ff */
[----:B------:R-:W-:-:S04]  /*1d40*/  ULEA UR5, UR7, UR5, 0x18 ;  /* 0x0000000507057291 */ /* 0x000fc8000f8ec0ff */
[----:B------:R-:W-:Y:S02]  /*1d50*/  LEA R5, R3, UR8, 0x2 ;  /* 0x0000000803057c11 */ /* 0x000fe4000f8e10ff */
[----:B------:R-:W-:-:S04]  /*1d60*/  LEA R4, R4, UR5, 0x2 ;  /* 0x0000000504047c11 */ /* 0x000fc8000f8e10ff */
[----:B------:R-:W-:Y:S04]  /*1d70*/  LDS R5, [R5] ;  /* 0x0000000005057984 */ /* 0x000fe80000000800 */
[----:B------:R-:W0:Y:S02]  /*1d80*/  LDS R3, [R4] ;  /* 0x0000000004037984 */ /* 0x000e240000000800 */
[----:B0-----:R-:W-:-:S07]  /*1d90*/  FFMA R0, R3, R5, R0 ;  /* 0x0000000503007223 */ /* 0x001fce0000000000 */
.L_x_11:
[----:B------:R-:W3:Y:S01]  /*1da0*/  S2UR UR7, SR_CgaCtaId ;  /* 0x00000000000779c3 */ /* 0x000ee20000008800 */
[----:B------:R-:W4:Y:S01]  /*1db0*/  LDCU UR17, c[0x0][0x3b4] ;  /* 0x00007680ff1177ac */ /* 0x000f220008000800 */
[----:B------:R-:W-:Y:S01]  /*1dc0*/  ISETP.NE.AND P0, PT, R2, RZ, PT ;  /* 0x000000ff0200720c */ /* 0x000fe20003f05270 */
[----:B------:R-:W-:Y:S01]  /*1dd0*/  BSSY.RECONVERGENT B0, `(.L_x_16) ;  /* 0x0000027000007945 */ /* 0x000fe20003800200 */
[----:B0-2---:R-:W-:Y:S01]  /*1de0*/  LEA R3, R37, R2, 0x5 ;  /* 0x0000000225037211 */ /* 0x005fe200078e28ff */
[----:B------:R-:W-:Y:S02]  /*1df0*/  UMOV UR5, 0x400 ;  /* 0x0000040000057882 */ /* 0x000fe40000000000 */
[----:B------:R-:W-:Y:S02]  /*1e00*/  UIADD3 UR9, UPT, UPT, UR5, 0x8100, URZ ;  /* 0x0000810005097890 */ /* 0x000fe4000fffe0ff */
[----:B------:R-:W-:Y:S01]  /*1e10*/  UIADD3 UR8, UPT, UPT, UR5, 0x9100, URZ ;  /* 0x0000910005087890 */ /* 0x000fe2000fffe0ff */
[----:B----4-:R-:W-:Y:S01]  /*1e20*/  FMUL R5, R0, UR17 ;  /* 0x0000001100057c20 */ /* 0x010fe20008400000 */
[----:B---3--:R-:W-:-:S02]  /*1e30*/  ULEA UR9, UR7, UR9, 0x18 ;  /* 0x0000000907097291 */ /* 0x008fc4000f8ec0ff */
[----:B------:R-:W-:-:S04]  /*1e40*/  ULEA UR8, UR7, UR8, 0x18 ;  /* 0x0000000807087291 */ /* 0x000fc8000f8ec0ff */
[----:B------:R-:W-:Y:S02]  /*1e50*/  LEA R28, R3, UR9, 0x2 ;  /* 0x00000009031c7c11 */ /* 0x000fe4000f8e10ff */
[----:B------:R-:W-:-:S03]  /*1e60*/  LEA R0, R37, UR8, 0x2 ;  /* 0x0000000825007c11 */ /* 0x000fc6000f8e10ff */
[----:B------:R0:W-:Y:S01]  /*1e70*/  STS [R28], R5 ;  /* 0x000000051c007388 */ /* 0x0001e20000000800 */
[----:B------:R-:W-:Y:S06]  /*1e80*/  BAR.SYNC.DEFER_BLOCKING 0x0 ;  /* 0x0000000000007b1d */ /* 0x000fec0000010000 */
[----:B------:R-:W-:Y:S05]  /*1e90*/  @P0 BRA `(.L_x_17) ;  /* 0x0000000000680947 */ /* 0x000fea0003800000 */
[----:B------:R-:W-:-:S05]  /*1ea0*/  LEA R29, R37, UR9, 0x7 ;  /* 0x00000009251d7c11 */ /* 0x000fca000f8e38ff */
[----:B------:R-:W2:Y:S04]  /*1eb0*/  LDS.128 R24, [R29] ;  /* 0x000000001d187984 */ /* 0x000ea80000000c00 */
[----:B0-----:R-:W0:Y:S04]  /*1ec0*/  LDS.128 R4, [R29+0x10] ;  /* 0x000010001d047984 */ /* 0x001e280000000c00 */
[----:B-1----:R-:W1:Y:S04]  /*1ed0*/  LDS.128 R8, [R29+0x20] ;  /* 0x000020001d087984 */ /* 0x002e680000000c00 */
[----:B------:R-:W3:Y:S04]  /*1ee0*/  LDS.128 R12, [R29+0x30] ;  /* 0x000030001d0c7984 */ /* 0x000ee80000000c00 */
[----:B------:R-:W4:Y:S04]  /*1ef0*/  LDS.128 R16, [R29+0x40] ;  /* 0x000040001d107984 */ /* 0x000f280000000c00 */
[----:B------:R-:W5:Y:S01]  /*1f00*/  LDS.128 R20, [R29+0x50] ;  /* 0x000050001d147984 */ /* 0x000f620000000c00 */
[----:B--2---:R-:W-:-:S04]  /*1f10*/  FMNMX3 R24, R24, R25, R26, !PT ;  /* 0x0000001918187276 */ /* 0x004fc8000780001a */
[----:B0-----:R-:W-:Y:S02]  /*1f20*/  FMNMX3 R4, R24, R27, R4, !PT ;  /* 0x0000001b18047276 */ /* 0x001fe40007800004 */
[----:B------:R-:W0:Y:S02]  /*1f30*/  LDS.128 R24, [R29+0x60] ;  /* 0x000060001d187984 */ /* 0x000e240000000c00 */
[----:B------:R-:W-:-:S04]  /*1f40*/  FMNMX3 R4, R4, R5, R6, !PT ;  /* 0x0000000504047276 */ /* 0x000fc80007800006 */
[----:B-1----:R-:W-:Y:S02]  /*1f50*/  FMNMX3 R8, R4, R7, R8, !PT ;  /* 0x0000000704087276 */ /* 0x002fe40007800008 */
[----:B------:R-:W1:Y:S02]  /*1f60*/  LDS.128 R4, [R29+0x70] ;  /* 0x000070001d047984 */ /* 0x000e640000000c00 */
[----:B------:R-:W-:-:S04]  /*1f70*/  FMNMX3 R8, R8, R9, R10, !PT ;  /* 0x0000000908087276 */ /* 0x000fc8000780000a */
[----:B---3--:R-:W-:-:S04]  /*1f80*/  FMNMX3 R8, R8, R11, R12, !PT ;  /* 0x0000000b08087276 */ /* 0x008fc8000780000c */
[----:B------:R-:W-:-:S04]  /*1f90*/  FMNMX3 R8, R8, R13, R14, !PT ;  /* 0x0000000d08087276 */ /* 0x000fc8000780000e */
[----:B----4-:R-:W-:-:S04]  /*1fa0*/  FMNMX3 R8, R8, R15, R16, !PT ;  /* 0x0000000f08087276 */ /* 0x010fc80007800010 */
[----:B------:R-:W-:-:S04]  /*1fb0*/  FMNMX3 R8, R8, R17, R18, !PT ;  /* 0x0000001108087276 */ /* 0x000fc80007800012 */
[----:B-----5:R-:W-:-:S04]  /*1fc0*/  FMNMX3 R8, R8, R19, R20, !PT ;  /* 0x0000001308087276 */ /* 0x020fc80007800014 */
[----:B------:R-:W-:-:S04]  /*1fd0*/  FMNMX3 R8, R8, R21, R22, !PT ;  /* 0x0000001508087276 */ /* 0x000fc80007800016 */
[----:B0-----:R-:W-:-:S04]  /*1fe0*/  FMNMX3 R8, R8, R23, R24, !PT ;  /* 0x0000001708087276 */ /* 0x001fc80007800018 */
[----:B------:R-:W-:-:S04]  /*1ff0*/  FMNMX3 R8, R8, R25, R26, !PT ;  /* 0x0000001908087276 */ /* 0x000fc8000780001a */
[----:B-1----:R-:W-:-:S04]  /*2000*/  FMNMX3 R4, R8, R27, R4, !PT ;  /* 0x0000001b08047276 */ /* 0x002fc80007800004 */
[----:B------:R-:W-:-:S04]  /*2010*/  FMNMX3 R4, R4, R5, R6, !PT ;  /* 0x0000000504047276 */ /* 0x000fc80007800006 */
[----:B------:R-:W-:-:S05]  /*2020*/  FMNMX R7, R4, R7, !PT ;  /* 0x0000000704077209 */ /* 0x000fca0007800000 */
[----:B------:R2:W-:Y:S02]  /*2030*/  STS [R0], R7 ;  /* 0x0000000700007388 */ /* 0x0005e40000000800 */
.L_x_17:
[----:B------:R-:W-:Y:S05]  /*2040*/  BSYNC.RECONVERGENT B0 ;  /* 0x0000000000007941 */ /* 0x000fea0003800200 */
.L_x_16:
[----:B------:R-:W-:Y:S01]  /*2050*/  BAR.SYNC.DEFER_BLOCKING 0x0 ;  /* 0x0000000000007b1d */ /* 0x000fe20000010000 */
[----:B------:R-:W-:Y:S01]  /*2060*/  IMAD.MOV.U32 R20, RZ, RZ, 0x3bbb989d ;  /* 0x3bbb989dff147424 */ /* 0x000fe200078e00ff */
[----:B------:R-:W-:Y:S01]  /*2070*/  MOV R21, 0x437c0000 ;  /* 0x437c000000157802 */ /* 0x000fe20000000f00 */
[----:B------:R-:W-:-:S03]  /*2080*/  UIADD3 UR8, UPT, UPT, UR5, 0x9180, URZ ;  /* 0x0000918005087890 */ /* 0x000fc6000fffe0ff */
[----:B------:R-:W-:Y:S01]  /*2090*/  BSSY.RECONVERGENT B0, `(.L_x_18) ;  /* 0x000003e000007945 */ /* 0x000fe20003800200 */
[----:B------:R-:W-:Y:S02]  /*20a0*/  ULEA UR9, UR7, UR8, 0x18 ;  /* 0x0000000807097291 */ /* 0x000fe4000f8ec0ff */
[----:B------:R-:W-:-:S04]  /*20b0*/  UIADD3 UR8, UPT, UPT, UR5, 0xa180, URZ ;  /* 0x0000a18005087890 */ /* 0x000fc8000fffe0ff */
[----:B------:R-:W-:Y:S01]  /*20c0*/  ULEA UR8, UR7, UR8, 0x18 ;  /* 0x0000000807087291 */ /* 0x000fe2000f8ec0ff */
[----:B--2---:R-:W-:Y:S02]  /*20d0*/  LEA R7, R3, UR9, 0x2 ;  /* 0x0000000903077c11 */ /* 0x004fe4000f8e10ff */
[----:B------:R-:W-:-:S03]  /*20e0*/  LEA R3, R37, UR9, 0x7 ;  /* 0x0000000925037c11 */ /* 0x000fc6000f8e38ff */
[----:B------:R-:W-:Y:S01]  /*20f0*/  LEA R22, R37, UR8, 0x2 ;  /* 0x0000000825167c11 */ /* 0x000fe2000f8e10ff */
[----:B0-----:R-:W-:Y:S04]  /*2100*/  LDS R28, [R28] ;  /* 0x000000001c1c7984 */ /* 0x001fe80000000800 */
[----:B------:R-:W0:Y:S02]  /*2110*/  LDS R5, [R0] ;  /* 0x0000000000057984 */ /* 0x000e240000000800 */
[----:B0-----:R-:W-:-:S04]  /*2120*/  FADD R5, R28, -R5 ;  /* 0x800000051c057221 */ /* 0x001fc80000000000 */
[----:B------:R-:W-:-:S04]  /*2130*/  FFMA.SAT R4, R5, R20, 0.5 ;  /* 0x3f00000005047423 */ /* 0x000fc80000002014 */
[----:B------:R-:W-:-:S04]  /*2140*/  FFMA.RM R4, R4, R21, 12582913 ;  /* 0x4b40000104047423 */ /* 0x000fc80000004015 */
[C---:B------:R-:W-:Y:S01]  /*2150*/  FADD R6, R4.reuse, -12583039 ;  /* 0xcb40007f04067421 */ /* 0x040fe20000000000 */
[----:B------:R-:W-:-:S03]  /*2160*/  SHF.L.U32 R4, R4, 0x17, RZ ;  /* 0x0000001704047819 */ /* 0x000fc600000006ff */
[----:B------:R-:W-:-:S04]  /*2170*/  FFMA R6, R5, 1.4426950216293334961, -R6 ;  /* 0x3fb8aa3b05067823 */ /* 0x000fc80000000806 */
[----:B------:R-:W-:-:S04]  /*2180*/  FFMA R6, R5, 1.925963033500011079e-08, R6 ;  /* 0x32a5706005067823 */ /* 0x000fc80000000006 */
[----:B------:R-:W0:Y:S02]  /*2190*/  MUFU.EX2 R5, R6 ;  /* 0x0000000600057308 */ /* 0x000e240000000800 */
[----:B0-----:R-:W-:-:S05]  /*21a0*/  FMUL R4, R4, R5 ;  /* 0x0000000504047220 */ /* 0x001fca0000400000 */
[----:B------:R0:W-:Y:S01]  /*21b0*/  STS [R7], R4 ;  /* 0x0000000407007388 */ /* 0x0001e20000000800 */
[----:B------:R-:W-:Y:S06]  /*21c0*/  BAR.SYNC.DEFER_BLOCKING 0x0 ;  /* 0x0000000000007b1d */ /* 0x000fec0000010000 */
[----:B------:R-:W-:Y:S05]  /*21d0*/  @P0 BRA `(.L_x_19) ;  /* 0x0000000000a40947 */ /* 0x000fea0003800000 */
[----:B-1----:R-:W1:Y:S04]  /*21e0*/  LDS.128 R8, [R3] ;  /* 0x0000000003087984 */ /* 0x002e680000000c00 */
[----:B------:R-:W2:Y:S04]  /*21f0*/  LDS.128 R16, [R3+0x10] ;  /* 0x0000100003107984 */ /* 0x000ea80000000c00 */
[----:B------:R-:W3:Y:S04]  /*2200*/  LDS.128 R12, [R3+0x20] ;  /* 0x00002000030c7984 */ /* 0x000ee80000000c00 */
[----:B0-----:R-:W0:Y:S01]  /*2210*/  LDS.128 R4, [R3+0x30] ;  /* 0x0000300003047984 */ /* 0x001e220000000c00 */
[----:B-1----:R-:W-:-:S04]  /*2220*/  FADD R8, RZ, R8 ;  /* 0x00000008ff087221 */ /* 0x002fc80000000000 */
[----:B------:R-:W-:-:S04]  /*2230*/  FADD R9, R8, R9 ;  /* 0x0000000908097221 */ /* 0x000fc80000000000 */
[----:B------:R-:W-:-:S04]  /*2240*/  FADD R10, R9, R10 ;  /* 0x0000000a090a7221 */ /* 0x000fc80000000000 */
[----:B------:R-:W-:-:S04]  /*2250*/  FADD R11, R10, R11 ;  /* 0x0000000b0a0b7221 */ /* 0x000fc80000000000 */
[----:B--2---:R-:W-:Y:S02]  /*2260*/  FADD R16, R11, R16 ;  /* 0x000000100b107221 */ /* 0x004fe40000000000 */
[----:B------:R-:W1:Y:S02]  /*2270*/  LDS.128 R8, [R3+0x40] ;  /* 0x0000400003087984 */ /* 0x000e640000000c00 */
[----:B------:R-:W-:-:S04]  /*2280*/  FADD R17, R16, R17 ;  /* 0x0000001110117221 */ /* 0x000fc80000000000 */
[----:B------:R-:W-:-:S04]  /*2290*/  FADD R18, R17, R18 ;  /* 0x0000001211127221 */ /* 0x000fc80000000000 */
[----:B------:R-:W-:-:S04]  /*22a0*/  FADD R19, R18, R19 ;  /* 0x0000001312137221 */ /* 0x000fc80000000000 */
[----:B---3--:R-:W-:Y:S02]  /*22b0*/  FADD R12, R19, R12 ;  /* 0x0000000c130c7221 */ /* 0x008fe40000000000 */
[----:B------:R-:W2:Y:S02]  /*22c0*/  LDS.128 R16, [R3+0x50] ;  /* 0x0000500003107984 */ /* 0x000ea40000000c00 */
[----:B------:R-:W-:-:S04]  /*22d0*/  FADD R13, R12, R13 ;  /* 0x0000000d0c0d7221 */ /* 0x000fc80000000000 */
[----:B------:R-:W-:-:S04]  /*22e0*/  FADD R14, R13, R14 ;  /* 0x0000000e0d0e7221 */ /* 0x000fc80000000000 */
[----:B------:R-:W-:-:S04]  /*22f0*/  FADD R15, R14, R15 ;  /* 0x0000000f0e0f7221 */ /* 0x000fc80000000000 */
[----:B0-----:R-:W-:Y:S02]  /*2300*/  FADD R4, R15, R4 ;  /* 0x000000040f047221 */ /* 0x001fe40000000000 */
[----:B------:R-:W0:Y:S02]  /*2310*/  LDS.128 R12, [R3+0x60] ;  /* 0x00006000030c7984 */ /* 0x000e240000000c00 */
[----:B------:R-:W-:-:S04]  /*2320*/  FADD R5, R4, R5 ;  /* 0x0000000504057221 */ /* 0x000fc80000000000 */
[----:B------:R-:W-:-:S04]  /*2330*/  FADD R6, R5, R6 ;  /* 0x0000000605067221 */ /* 0x000fc80000000000 */
[----:B------:R-:W-:-:S04]  /*2340*/  FADD R7, R6, R7 ;  /* 0x0000000706077221 */ /* 0x000fc80000000000 */
[----:B-1----:R-:W-:Y:S02]  /*2350*/  FADD R8, R7, R8 ;  /* 0x0000000807087221 */ /* 0x002fe40000000000 */
[----:B------:R-:W1:Y:S02]  /*2360*/  LDS.128 R4, [R3+0x70] ;  /* 0x0000700003047984 */ /* 0x000e640000000c00 */
[----:B------:R-:W-:-:S04]  /*2370*/  FADD R9, R8, R9 ;  /* 0x0000000908097221 */ /* 0x000fc80000000000 */
[----:B------:R-:W-:-:S04]  /*2380*/  FADD R10, R9, R10 ;  /* 0x0000000a090a7221 */ /* 0x000fc80000000000 */
[----:B------:R-:W-:-:S04]  /*2390*/  FADD R11, R10, R11 ;  /* 0x0000000b0a0b7221 */ /* 0x000fc80000000000 */
[----:B--2---:R-:W-:-:S04]  /*23a0*/  FADD R16, R11, R16 ;  /* 0x000000100b107221 */ /* 0x004fc80000000000 */
[----:B------:R-:W-:-:S04]  /*23b0*/  FADD R17, R16, R17 ;  /* 0x0000001110117221 */ /* 0x000fc80000000000 */
[----:B------:R-:W-:-:S04]  /*23c0*/  FADD R18, R17, R18 ;  /* 0x0000001211127221 */ /* 0x000fc80000000000 */
[----:B------:R-:W-:-:S04]  /*23d0*/  FADD R19, R18, R19 ;  /* 0x0000001312137221 */ /* 0x000fc80000000000 */
[----:B0-----:R-:W-:-:S04]  /*23e0*/  FADD R12, R19, R12 ;  /* 0x0000000c130c7221 */ /* 0x001fc80000000000 */
[----:B------:R-:W-:-:S04]  /*23f0*/  FADD R13, R12, R13 ;  /* 0x0000000d0c0d7221 */ /* 0x000fc80000000000 */
[----:B------:R-:W-:-:S04]  /*2400*/  FADD R14, R13, R14 ;  /* 0x0000000e0d0e7221 */ /* 0x000fc80000000000 */
[----:B------:R-:W-:-:S04]  /*2410*/  FADD R15, R14, R15 ;  /* 0x0000000f0e0f7221 */ /* 0x000fc80000000000 */
[----:B-1----:R-:W-:-:S04]  /*2420*/  FADD R4, R15, R4 ;  /* 0x000000040f047221 */ /* 0x002fc80000000000 */
[----:B------:R-:W-:-:S04]  /*2430*/  FADD R5, R4, R5 ;  /* 0x0000000504057221 */ /* 0x000fc80000000000 */
[----:B------:R-:W-:-:S04]  /*2440*/  FADD R6, R5, R6 ;  /* 0x0000000605067221 */ /* 0x000fc80000000000 */
[----:B------:R-:W-:-:S05]  /*2450*/  FADD R7, R6, R7 ;  /* 0x0000000706077221 */ /* 0x000fca0000000000 */
[----:B------:R2:W-:Y:S02]  /*2460*/  STS [R22], R7 ;  /* 0x0000000716007388 */ /* 0x0005e40000000800 */
.L_x_19:
[----:B------:R-:W-:Y:S05]  /*2470*/  BSYNC.RECONVERGENT B0 ;  /* 0x0000000000007941 */ /* 0x000fea0003800200 */
.L_x_18:
[----:B------:R-:W-:Y:S01]  /*2480*/  BAR.SYNC.DEFER_BLOCKING 0x0 ;  /* 0x0000000000007b1d */ /* 0x000fe20000010000 */
[----:B------:R-:W-:Y:S02]  /*2490*/  UIADD3 UR9, UPT, UPT, UR5, 0x6080, URZ ;  /* 0x0000608005097890 */ /* 0x000fe4000fffe0ff */
[----:B------:R-:W-:Y:S02]  /*24a0*/  UIADD3 UR8, UPT, UPT, UR5, 0x6000, URZ ;  /* 0x0000600005087890 */ /* 0x000fe4000fffe0ff */
[----:B------:R-:W-:Y:S01]  /*24b0*/  ULEA UR9, UR7, UR9, 0x18 ;  /* 0x0000000907097291 */ /* 0x000fe2000f8ec0ff */
[----:B------:R-:W-:Y:S01]  /*24c0*/  BSSY.RECONVERGENT B0, `(.L_x_20) ;  /* 0x0000023000007945 */ /* 0x000fe20003800200 */
[----:B------:R-:W-:Y:S02]  /*24d0*/  ULEA UR8, UR7, UR8, 0x18 ;  /* 0x0000000807087291 */ /* 0x000fe4000f8ec0ff */
[----:B------:R-:W-:Y:S02]  /*24e0*/  UIADD3 UR5, UPT, UPT, UR5, 0xa200, URZ ;  /* 0x0000a20005057890 */ /* 0x000fe4000fffe0ff */
[----:B------:R-:W-:-:S02]  /*24f0*/  LEA R42, R37, UR9, 0x2 ;  /* 0x00000009252a7c11 */ /* 0x000fc4000f8e10ff */
[----:B0-----:R-:W-:Y:S01]  /*2500*/  LEA R4, R37, UR8, 0x2 ;  /* 0x0000000825047c11 */ /* 0x001fe2000f8e10ff */
[----:B------:R-:W-:-:S06]  /*2510*/  ULEA UR5, UR7, UR5, 0x18 ;  /* 0x0000000507057291 */ /* 0x000fcc000f8ec0ff */
[----:B------:R-:W-:Y:S01]  /*2520*/  LEA R17, R37, UR5, 0x2 ;  /* 0x0000000525117c11 */ /* 0x000fe2000f8e10ff */
[----:B------:R0:W3:Y:S04]  /*2530*/  LDS R43, [R0] ;  /* 0x00000000002b7984 */ /* 0x0000e80000000800 */
[----:B------:R-:W4:Y:S04]  /*2540*/  LDS R42, [R42] ;  /* 0x000000002a2a7984 */ /* 0x000f280000000800 */
[----:B------:R-:W0:Y:S01]  /*2550*/  LDS R4, [R4] ;  /* 0x0000000004047984 */ /* 0x000e220000000800 */
[----:B------:R-:W-:Y:S05]  /*2560*/  @P0 BRA `(.L_x_21) ;  /* 0x0000000000600947 */ /* 0x000fea0003800000 */
[----:B0--3--:R-:W-:-:S05]  /*2570*/  FMNMX R0, R4, R43, !PT ;  /* 0x0000002b04007209 */ /* 0x009fca0007800000 */
[--C-:B--2---:R-:W-:Y:S01]  /*2580*/  FADD R7, R43, -R0.reuse ;  /* 0x800000002b077221 */ /* 0x104fe20000000000 */
[----:B------:R-:W-:Y:S01]  /*2590*/  FADD R5, R4, -R0 ;  /* 0x8000000004057221 */ /* 0x000fe20000000000 */
[----:B------:R-:W-:Y:S02]  /*25a0*/  STS [R17], R0 ;  /* 0x0000000011007388 */ /* 0x000fe40000000800 */
[-C--:B------:R-:W-:Y:S02]  /*25b0*/  FFMA.SAT R6, R7, R20.reuse, 0.5 ;  /* 0x3f00000007067423 */ /* 0x080fe40000002014 */
[----:B------:R-:W0:Y:S02]  /*25c0*/  LDS R22, [R22] ;  /* 0x0000000016167984 */ /* 0x000e240000000800 */
[----:B-1----:R-:W-:Y:S01]  /*25d0*/  FFMA.RM R9, R6, R21, 12582913 ;  /* 0x4b40000106097423 */ /* 0x002fe20000004015 */
[----:B------:R-:W-:-:S03]  /*25e0*/  FFMA.SAT R6, R5, R20, 0.5 ;  /* 0x3f00000005067423 */ /* 0x000fc60000002014 */
[C---:B------:R-:W-:Y:S01]  /*25f0*/  FADD R8, R9.reuse, -12583039 ;  /* 0xcb40007f09087421 */ /* 0x040fe20000000000 */
[----:B------:R-:W-:Y:S01]  /*2600*/  FFMA.RM R6, R6, R21, 12582913 ;  /* 0x4b40000106067423 */ /* 0x000fe20000004015 */
[----:B------:R-:W-:Y:S02]  /*2610*/  SHF.L.U32 R9, R9, 0x17, RZ ;  /* 0x0000001709097819 */ /* 0x000fe400000006ff */
[C---:B------:R-:W-:Y:S01]  /*2620*/  FFMA R10, R7.reuse, 1.4426950216293334961, -R8 ;  /* 0x3fb8aa3b070a7823 */ /* 0x040fe20000000808 */
[C---:B------:R-:W-:Y:S01]  /*2630*/  FADD R8, R6.reuse, -12583039 ;  /* 0xcb40007f06087421 */ /* 0x040fe20000000000 */
[----:B------:R-:W-:Y:S02]  /*2640*/  SHF.L.U32 R6, R6, 0x17, RZ ;  /* 0x0000001706067819 */ /* 0x000fe400000006ff */
[----:B------:R-:W-:Y:S01]  /*2650*/  FFMA R10, R7, 1.925963033500011079e-08, R10 ;  /* 0x32a57060070a7823 */ /* 0x000fe2000000000a */
[----:B------:R-:W-:-:S04]  /*2660*/  FFMA R8, R5, 1.4426950216293334961, -R8 ;  /* 0x3fb8aa3b05087823 */ /* 0x000fc80000000808 */
[----:B------:R-:W-:Y:S01]  /*2670*/  FFMA R8, R5, 1.925963033500011079e-08, R8 ;  /* 0x32a5706005087823 */ /* 0x000fe20000000008 */
[----:B------:R-:W1:Y:S08]  /*2680*/  MUFU.EX2 R10, R10 ;  /* 0x0000000a000a7308 */ /* 0x000e700000000800 */
[----:B------:R-:W2:Y:S01]  /*2690*/  MUFU.EX2 R5, R8 ;  /* 0x0000000800057308 */ /* 0x000ea20000000800 */
[----:B-1----:R-:W-:-:S04]  /*26a0*/  FMUL R9, R9, R10 ;  /* 0x0000000a09097220 */ /* 0x002fc80000400000 */
[----:B0-----:R-:W-:Y:S01]  /*26b0*/  FMUL R9, R9, R22 ;  /* 0x0000001609097220 */ /* 0x001fe20000400000 */
[----:B--2---:R-:W-:-:S04]  /*26c0*/  FMUL R5, R6, R5 ;  /* 0x0000000506057220 */ /* 0x004fc80000400000 */
[----:B----4-:R-:W-:-:S05]  /*26d0*/  FFMA R0, R42, R5, R9 ;  /* 0x000000052a007223 */ /* 0x010fca0000000009 */
[----:B------:R0:W-:Y:S02]  /*26e0*/  STS [R39], R0 ;  /* 0x0000000027007388 */ /* 0x0001e40000000800 */
.L_x_21:
[----:B------:R-:W-:Y:S05]  /*26f0*/  BSYNC.RECONVERGENT B0 ;  /* 0x0000000000007941 */ /* 0x000fea0003800200 */
.L_x_20:
[----:B------:R-:W-:Y:S06]  /*2700*/  BAR.SYNC.DEFER_BLOCKING 0x0 ;  /* 0x0000000000007b1d */ /* 0x000fec0000010000 */
[----:B------:R-:W-:Y:S05]  /*2710*/  BRA.U !UP0, `(.L_x_22) ;  /* 0x0000000908747547 */ /* 0x000fea000b800000 */
[----:B0-----:R-:W0:Y:S01]  /*2720*/  LDS R0, [R17] ;  /* 0x0000000011007984 */ /* 0x001e220000000800 */
[----:B------:R-:W-:-:S03]  /*2730*/  UMOV UR5, URZ ;  /* 0x000000ff00057c82 */ /* 0x000fc60008000000 */
[----:B------:R0:W4:Y:S04]  /*2740*/  LDS R41, [R39] ;  /* 0x0000000027297984 */ /* 0x0001280000000800 */
[----:B-1----:R1:W1:Y:S04]  /*2750*/  LDS.128 R8, [R3+0x10] ;  /* 0x0000100003087984 */ /* 0x0022680000000c00 */
[----:B------:R0:W1:Y:S04]  /*2760*/  LDS.128 R12, [R3+0x20] ;  /* 0x00002000030c7984 */ /* 0x0000680000000c00 */
[----:B------:R0:W1:Y:S04]  /*2770*/  LDS.128 R16, [R3+0x30] ;  /* 0x0000300003107984 */ /* 0x0000680000000c00 */
[----:B------:R0:W1:Y:S04]  /*2780*/  LDS.128 R24, [R3+0x50] ;  /* 0x0000500003187984 */ /* 0x0000680000000c00 */
[----:B------:R0:W1:Y:S04]  /*2790*/  LDS.128 R28, [R3+0x60] ;  /* 0x00006000031c7984 */ /* 0x0000680000000c00 */
[----:B------:R0:W1:Y:S02]  /*27a0*/  LDS.128 R32, [R3+0x70] ;  /* 0x0000700003207984 */ /* 0x0000640000000c00 */
[--C-:B0-----:R-:W-:Y:S01]  /*27b0*/  FADD R45, R4, -R0.reuse ;  /* 0x80000000042d7221 */ /* 0x101fe20000000000 */
[----:B---3--:R-:W-:Y:S01]  /*27c0*/  FADD R43, R43, -R0 ;  /* 0x800000002b2b7221 */ /* 0x008fe20000000000 */
[----:B--2---:R0:W2:Y:S02]  /*27d0*/  LDS.128 R4, [R3] ;  /* 0x0000000003047984 */ /* 0x0040a40000000c00 */
[-C--:B------:R-:W-:Y:S01]  /*27e0*/  FFMA.SAT R0, R45, R20.reuse, 0.5 ;  /* 0x3f0000002d007423 */ /* 0x080fe20000002014 */
[----:B------:R-:W-:-:S03]  /*27f0*/  FFMA.SAT R20, R43, R20, 0.5 ;  /* 0x3f0000002b147423 */ /* 0x000fc60000002014 */
[-C--:B------:R-:W-:Y:S01]  /*2800*/  FFMA.RM R0, R0, R21.reuse, 12582913 ;  /* 0x4b40000100007423 */ /* 0x080fe20000004015 */
[----:B------:R-:W-:Y:S02]  /*2810*/  FFMA.RM R44, R20, R21, 12582913 ;  /* 0x4b400001142c7423 */ /* 0x000fe40000004015 */
[----:B------:R0:W3:Y:S01]  /*2820*/  LDS.128 R20, [R3+0x40] ;  /* 0x0000400003147984 */ /* 0x0000e20000000c00 */
[----:B------:R-:W-:Y:S01]  /*2830*/  FADD R40, R0, -12583039 ;  /* 0xcb40007f00287421 */ /* 0x000fe20000000000 */
[----:B------:R-:W-:Y:S01]  /*2840*/  FADD R46, R44, -12583039 ;  /* 0xcb40007f2c2e7421 */ /* 0x000fe20000000000 */
[----:B------:R-:W-:Y:S02]  /*2850*/  SHF.L.U32 R0, R0, 0x17, RZ ;  /* 0x0000001700007819 */ /* 0x000fe400000006ff */
[----:B------:R-:W-:Y:S01]  /*2860*/  FFMA R40, R45, 1.4426950216293334961, -R40 ;  /* 0x3fb8aa3b2d287823 */ /* 0x000fe20000000828 */
[----:B------:R-:W-:-:S03]  /*2870*/  FFMA R46, R43, 1.4426950216293334961, -R46 ;  /* 0x3fb8aa3b2b2e7823 */ /* 0x000fc6000000082e */
[----:B------:R-:W-:Y:S01]  /*2880*/  FFMA R45, R45, 1.925963033500011079e-08, R40 ;  /* 0x32a570602d2d7823 */ /* 0x000fe20000000028 */
[----:B------:R-:W-:Y:S01]  /*2890*/  FFMA R46, R43, 1.925963033500011079e-08, R46 ;  /* 0x32a570602b2e7823 */ /* 0x000fe2000000002e */
[----:B------:R-:W-:-:S03]  /*28a0*/  SHF.L.U32 R40, R44, 0x17, RZ ;  /* 0x000000172c287819 */ /* 0x000fc600000006ff */
[----:B------:R-:W5:Y:S08]  /*28b0*/  MUFU.EX2 R47, R46 ;  /* 0x0000002e002f7308 */ /* 0x000f700000000800 */
[----:B------:R-:W4:Y:S01]  /*28c0*/  MUFU.EX2 R45, R45 ;  /* 0x0000002d002d7308 */ /* 0x000f220000000800 */
[----:B-----5:R-:W-:Y:S01]  /*28d0*/  FMUL R40, R40, R47 ;  /* 0x0000002f28287220 */ /* 0x020fe20000400000 */
[----:B----4-:R-:W-:-:S04]  /*28e0*/  FMUL R43, R0, R45 ;  /* 0x0000002d002b7220 */ /* 0x010fc80000400000 */
[----:B0123--:R-:W-:-:S07]  /*28f0*/  FMUL R42, R42, R43 ;  /* 0x0000002b2a2a7220 */ /* 0x00ffce0000400000 */
.L_x_25:
[----:B0-----:R-:W0:Y:S01]  /*2900*/  S2UR UR9, SR_CgaCtaId ;  /* 0x00000000000979c3 */ /* 0x001e220000008800 */
[----:B------:R-:W-:Y:S01]  /*2910*/  UMOV UR7, 0x400 ;  /* 0x0000040000077882 */ /* 0x000fe20000000000 */
[----:B------:R-:W-:Y:S01]  /*2920*/  MOV R43, UR5 ;  /* 0x00000005002b7c02 */ /* 0x000fe20008000f00 */
[----:B------:R-:W-:Y:S01]  /*2930*/  UIADD3 UR8, UPT, UPT, UR7, 0x4000, URZ ;  /* 0x0000400007087890 */ /* 0x000fe2000fffe0ff */
[----:B------:R-:W-:Y:S01]  /*2940*/  BSSY.RECONVERGENT B0, `(.L_x_23) ;  /* 0x0000078000007945 */ /* 0x000fe20003800200 */
[----:B------:R-:W-:Y:S01]  /*2950*/  UIADD3 UR7, UPT, UPT, UR7, 0x6100, URZ ;  /* 0x0000610007077890 */ /* 0x000fe2000fffe0ff */
[----:B------:R-:W-:Y:S01]  /*2960*/  LEA R0, R43, R2, 0x5 ;  /* 0x000000022b007211 */ /* 0x000fe200078e28ff */
[----:B------:R-:W-:Y:S01]  /*2970*/  UIADD3 UR5, UPT, UPT, UR5, 0x1, URZ ;  /* 0x0000000105057890 */ /* 0x000fe2000fffe0ff */
[----:B------:R-:W1:Y:S03]  /*2980*/  LDC R3, c[0x0][0x3b0] ;  /* 0x0000ec00ff037b82 */ /* 0x000e660000000800 */
[----:B------:R-:W-:-:S02]  /*2990*/  UISETP.NE.AND UP0, UPT, UR5, UR6, UPT ;  /* 0x000000060500728c */ /* 0x000fc4000bf05270 */
[----:B0-----:R-:W-:Y:S02]  /*29a0*/  ULEA UR8, UR9, UR8, 0x18 ;  /* 0x0000000809087291 */ /* 0x001fe4000f8ec0ff */
[----:B------:R-:W-:-:S04]  /*29b0*/  ULEA UR7, UR9, UR7, 0x18 ;  /* 0x0000000709077291 */ /* 0x000fc8000f8ec0ff */
[----:B------:R-:W-:-:S05]  /*29c0*/  LEA R50, R0, UR8, 0x2 ;  /* 0x0000000800327c11 */ /* 0x000fca000f8e10ff */
[C---:B-1----:R-:W-:Y:S01]  /*29d0*/  IMAD R52, R3.reuse, 0x4, R50 ;  /* 0x0000000403347824 */ /* 0x042fe200078e0232 */
[----:B------:R-:W0:Y:S04]  /*29e0*/  LDS R45, [R50] ;  /* 0x00000000322d7984 */ /* 0x000e280000000800 */
[----:B------:R1:W2:Y:S01]  /*29f0*/  LDS R46, [R52] ;  /* 0x00000000342e7984 */ /* 0x0002a20000000800 */
[----:B------:R-:W-:-:S04]  /*2a00*/  LEA R51, R3, R52, 0x2 ;  /* 0x0000003403337211 */ /* 0x000fc800078e10ff */
[C---:B------:R-:W-:Y:S01]  /*2a10*/  LEA R53, R3.reuse, R51, 0x2 ;  /* 0x0000003303357211 */ /* 0x040fe200078e10ff */
[----:B------:R-:W3:Y:S03]  /*2a20*/  LDS R47, [R51] ;  /* 0x00000000332f7984 */ /* 0x000ee60000000800 */
[C---:B------:R-:W-:Y:S01]  /*2a30*/  LEA R44, R3.reuse, R53, 0x2 ;  /* 0x00000035032c7211 */ /* 0x040fe200078e10ff */
[----:B------:R-:W4:Y:S03]  /*2a40*/  LDS R48, [R53] ;  /* 0x0000000035307984 */ /* 0x000f260000000800 */
[C---:B-1----:R-:W-:Y:S01]  /*2a50*/  LEA R52, R3.reuse, R44, 0x2 ;  /* 0x0000002c03347211 */ /* 0x042fe200078e10ff */
[----:B------:R-:W1:Y:S03]  /*2a60*/  LDS R43, [R44] ;  /* 0x000000002c2b7984 */ /* 0x000e660000000800 */
[C---:B------:R-:W-:Y:S01]  /*2a70*/  LEA R50, R3.reuse, R52, 0x2 ;  /* 0x0000003403327211 */ /* 0x040fe200078e10ff */
[----:B------:R5:W1:Y:S03]  /*2a80*/  LDS R44, [R52] ;  /* 0x00000000342c7984 */ /* 0x000a660000000800 */
[----:B-----5:R-:W-:-:S04]  /*2a90*/  LEA R52, R3, R50, 0x2 ;  /* 0x0000003203347211 */ /* 0x020fc800078e10ff */
[----:B------:R-:W-:-:S04]  /*2aa0*/  LEA R51, R3, R52, 0x2 ;  /* 0x0000003403337211 */ /* 0x000fc800078e10ff */
[----:B------:R-:W-:Y:S01]  /*2ab0*/  LEA R53, R3, R51, 0x2 ;  /* 0x0000003303357211 */ /* 0x000fe200078e10ff */
[----:B0-----:R-:W-:Y:S02]  /*2ac0*/  FFMA R49, R4, R45, RZ ;  /* 0x0000002d04317223 */ /* 0x001fe400000000ff */
[----:B------:R2:W0:Y:S02]  /*2ad0*/  LDS R45, [R50] ;  /* 0x00000000322d7984 */ /* 0x0004240000000800 */
[----:B--2---:R-:W-:Y:S02]  /*2ae0*/  FFMA R50, R46, R5, R49 ;  /* 0x000000052e327223 */ /* 0x004fe40000000031 */
[----:B------:R2:W5:Y:S02]  /*2af0*/  LDS R46, [R52] ;  /* 0x00000000342e7984 */ /* 0x0005640000000800 */
[----:B---3--:R-:W-:Y:S01]  /*2b00*/  FFMA R49, R47, R6, R50 ;  /* 0x000000062f317223 */ /* 0x008fe20000000032 */
[----:B------:R-:W-:Y:S01]  /*2b10*/  IMAD R50, R3, 0x4, R53 ;  /* 0x0000000403327824 */ /* 0x000fe200078e0235 */
[----:B------:R3:W5:Y:S02]  /*2b20*/  LDS R47, [R51] ;  /* 0x00000000332f7984 */ /* 0x0007640000000800 */
[----:B----4-:R-:W-:-:S02]  /*2b30*/  FFMA R49, R48, R7, R49 ;  /* 0x0000000730317223 */ /* 0x010fc40000000031 */
[----:B------:R4:W4:Y:S01]  /*2b40*/  LDS R48, [R53] ;  /* 0x0000000035307984 */ /* 0x0009220000000800 */
[C---:B--2---:R-:W-:Y:S01]  /*2b50*/  LEA R52, R3.reuse, R50, 0x2 ;  /* 0x0000003203347211 */ /* 0x044fe200078e10ff */
[----:B-1----:R-:W-:Y:S02]  /*2b60*/  FFMA R49, R8, R43, R49 ;  /* 0x0000002b08317223 */ /* 0x002fe40000000031 */
[----:B------:R1:W2:Y:S01]  /*2b70*/  LDS R43, [R50] ;  /* 0x00000000322b7984 */ /* 0x0002a20000000800 */
[----:B---3--:R-:W-:Y:S01]  /*2b80*/  LEA R51, R3, R52, 0x2 ;  /* 0x0000003403337211 */ /* 0x008fe200078e10ff */
[----:B------:R-:W-:-:S04]  /*2b90*/  FFMA R44, R44, R9, R49 ;  /* 0x000000092c2c7223 */ /* 0x000fc80000000031 */
[----:B0-----:R-:W-:Y:S02]  /*2ba0*/  FFMA R45, R45, R10, R44 ;  /* 0x0000000a2d2d7223 */ /* 0x001fe4000000002c */
[----:B------:R0:W3:Y:S02]  /*2bb0*/  LDS R44, [R52] ;  /* 0x00000000342c7984 */ /* 0x0000e40000000800 */
[----:B-----5:R-:W-:Y:S01]  /*2bc0*/  FFMA R49, R46, R11, R45 ;  /* 0x0000000b2e317223 */ /* 0x020fe2000000002d */
[C---:B------:R-:W-:Y:S01]  /*2bd0*/  LEA R46, R3.reuse, R51, 0x2 ;  /* 0x00000033032e7211 */ /* 0x040fe200078e10ff */
[----:B------:R-:W5:Y:S02]  /*2be0*/  LDS R45, [R51] ;  /* 0x00000000332d7984 */ /* 0x000f640000000800 */
[----:B------:R-:W-:Y:S01]  /*2bf0*/  FFMA R49, R12, R47, R49 ;  /* 0x0000002f0c317223 */ /* 0x000fe20000000031 */
[C---:B----4-:R-:W-:Y:S02]  /*2c00*/  LEA R53, R3.reuse, R46, 0x2 ;  /* 0x0000002e03357211 */ /* 0x050fe400078e10ff */
[----:B------:R-:W4:Y:S01]  /*2c10*/  LDS R46, [R46] ;  /* 0x000000002e2e7984 */ /* 0x000f220000000800 */
[----:B-1----:R-:W-:Y:S01]  /*2c20*/  FFMA R50, R48, R13, R49 ;  /* 0x0000000d30327223 */ /* 0x002fe20000000031 */
[----:B0-----:R-:W-:-:S02]  /*2c30*/  LEA R52, R3, R53, 0x2 ;  /* 0x0000003503347211 */ /* 0x001fc400078e10ff */
[----:B------:R-:W0:Y:S01]  /*2c40*/  LDS R47, [R53] ;  /* 0x00000000352f7984 */ /* 0x000e220000000800 */
[----:B--2---:R-:W-:-:S03]  /*2c50*/  FFMA R49, R43, R14, R50 ;  /* 0x0000000e2b317223 */ /* 0x004fc60000000032 */
[----:B------:R1:W2:Y:S02]  /*2c60*/  LDS R48, [R52] ;  /* 0x0000000034307984 */ /* 0x0002a40000000800 */
[----:B-1----:R-:W-:-:S04]  /*2c70*/  LEA R52, R3, R52, 0x2 ;  /* 0x0000003403347211 */ /* 0x002fc800078e10ff */
[C---:B------:R-:W-:Y:S01]  /*2c80*/  LEA R50, R3.reuse, R52, 0x2 ;  /* 0x0000003403327211 */ /* 0x040fe200078e10ff */
[----:B------:R-:W1:Y:S03]  /*2c90*/  LDS R43, [R52] ;  /* 0x00000000342b7984 */ /* 0x000e660000000800 */
[----:B------:R-:W-:Y:S01]  /*2ca0*/  LEA R51, R3, R50, 0x2 ;  /* 0x0000003203337211 */ /* 0x000fe200078e10ff */
[----:B---3--:R-:W-:Y:S02]  /*2cb0*/  FFMA R49, R44, R15, R49 ;  /* 0x0000000f2c317223 */ /* 0x008fe40000000031 */
[----:B------:R-:W3:Y:S02]  /*2cc0*/  LDS R44, [R50] ;  /* 0x00000000322c7984 */ /* 0x000ee40000000800 */
[----:B-----5:R-:W-:-:S04]  /*2cd0*/  FFMA R45, R16, R45, R49 ;  /* 0x0000002d102d7223 */ /* 0x020fc80000000031 */
[----:B----4-:R-:W-:Y:S02]  /*2ce0*/  FFMA R46, R46, R17, R45 ;  /* 0x000000112e2e7223 */ /* 0x010fe4000000002d */
[----:B------:R-:W4:Y:S02]  /*2cf0*/  LDS R45, [R51] ;  /* 0x00000000332d7984 */ /* 0x000f240000000800 */
[----:B0-----:R-:W-:-:S04]  /*2d00*/  FFMA R47, R47, R18, R46 ;  /* 0x000000122f2f7223 */ /* 0x001fc8000000002e */
[----:B--2---:R-:W-:Y:S01]  /*2d10*/  FFMA R47, R48, R19, R47 ;  /* 0x00000013302f7223 */ /* 0x004fe2000000002f */
[----:B------:R-:W-:-:S03]  /*2d20*/  IMAD R48, R3, 0x4, R51 ;  /* 0x0000000403307824 */ /* 0x000fc600078e0233 */
[----:B-1----:R-:W-:Y:S02]  /*2d30*/  FFMA R49, R20, R43, R47 ;  /* 0x0000002b14317223 */ /* 0x002fe4000000002f */
[C---:B------:R-:W-:Y:S02]  /*2d40*/  LEA R47, R3.reuse, R48, 0x2 ;  /* 0x00000030032f7211 */ /* 0x040fe400078e10ff */
[----:B------:R-:W0:Y:S02]  /*2d50*/  LDS R48, [R48] ;  /* 0x0000000030307984 */ /* 0x000e240000000800 */
[C---:B------:R-:W-:Y:S01]  /*2d60*/  LEA R46, R3.reuse, R47, 0x2 ;  /* 0x0000002f032e7211 */ /* 0x040fe200078e10ff */
[----:B---3--:R-:W-:Y:S01]  /*2d70*/  FFMA R52, R44, R21, R49 ;  /* 0x000000152c347223 */ /* 0x008fe20000000031 */
[----:B------:R-:W1:Y:S02]  /*2d80*/  LDS R47, [R47] ;  /* 0x000000002f2f7984 */ /* 0x000e640000000800 */
[----:B------:R-:W-:-:S02]  /*2d90*/  LEA R43, R3, R46, 0x2 ;  /* 0x0000002e032b7211 */ /* 0x000fc400078e10ff */
[----:B------:R-:W2:Y:S02]  /*2da0*/  LDS R46, [R46] ;  /* 0x000000002e2e7984 */ /* 0x000ea40000000800 */
[C---:B------:R-:W-:Y:S02]  /*2db0*/  LEA R53, R3.reuse, R43, 0x2 ;  /* 0x0000002b03357211 */ /* 0x040fe400078e10ff */
[----:B------:R-:W3:Y:S02]  /*2dc0*/  LDS R43, [R43] ;  /* 0x000000002b2b7984 */ /* 0x000ee40000000800 */
[----:B------:R-:W-:Y:S02]  /*2dd0*/  LEA R44, R3, R53, 0x2 ;  /* 0x00000035032c7211 */ /* 0x000fe400078e10ff */
[----:B------:R5:W3:Y:S01]  /*2de0*/  LDS R50, [R53] ;  /* 0x0000000035327984 */ /* 0x000ae20000000800 */
[----:B----4-:R-:W-:-:S03]  /*2df0*/  FFMA R49, R45, R22, R52 ;  /* 0x000000162d317223 */ /* 0x010fc60000000034 */
[----:B------:R-:W4:Y:S01]  /*2e00*/  LDS R45, [R44] ;  /* 0x000000002c2d7984 */ /* 0x000f220000000800 */
[----:B-----5:R-:W-:Y:S02]  /*2e10*/  IMAD R53, R37, R3, R0 ;  /* 0x0000000325357224 */ /* 0x020fe400078e0200 */
[----:B0-----:R-:W-:-:S04]  /*2e20*/  FFMA R49, R48, R23, R49 ;  /* 0x0000001730317223 */ /* 0x001fc80000000031 */
[----:B-1----:R-:W-:-:S04]  /*2e30*/  FFMA R47, R24, R47, R49 ;  /* 0x0000002f182f7223 */ /* 0x002fc80000000031 */
[----:B--2---:R-:W-:Y:S01]  /*2e40*/  FFMA R48, R46, R25, R47 ;  /* 0x000000192e307223 */ /* 0x004fe2000000002f */
[----:B------:R-:W-:-:S03]  /*2e50*/  LEA R46, R3, R44, 0x2 ;  /* 0x0000002c032e7211 */ /* 0x000fc600078e10ff */
[----:B---3--:R-:W-:-:S04]  /*2e60*/  FFMA R47, R43, R26, R48 ;  /* 0x0000001a2b2f7223 */ /* 0x008fc80000000030 */
[----:B------:R-:W-:Y:S01]  /*2e70*/  FFMA R51, R50, R27, R47 ;  /* 0x0000001b32337223 */ /* 0x000fe2000000002f */
[C---:B------:R-:W-:Y:S02]  /*2e80*/  LEA R50, R3.reuse, R46, 0x2 ;  /* 0x0000002e03327211 */ /* 0x040fe400078e10ff */
[----:B------:R-:W0:Y:S01]  /*2e90*/  LDS R46, [R46] ;  /* 0x000000002e2e7984 */ /* 0x000e220000000800 */
[----:B----4-:R-:W-:Y:S01]  /*2ea0*/  FFMA R51, R28, R45, R51 ;  /* 0x0000002d1c337223 */ /* 0x010fe20000000033 */
[C---:B------:R-:W-:Y:S02]  /*2eb0*/  LEA R52, R3.reuse, R50, 0x2 ;  /* 0x0000003203347211 */ /* 0x040fe400078e10ff */
[----:B------:R-:W1:Y:S03]  /*2ec0*/  LDS R47, [R50] ;  /* 0x00000000322f7984 */ /* 0x000e660000000800 */
[C---:B------:R-:W-:Y:S01]  /*2ed0*/  IMAD R43, R3.reuse, 0x4, R52 ;  /* 0x00000004032b7824 */ /* 0x040fe200078e0234 */
[----:B------:R-:W2:Y:S04]  /*2ee0*/  LDS R44, [R52] ;  /* 0x00000000342c7984 */ /* 0x000ea80000000800 */
[C---:B------:R-:W-:Y:S01]  /*2ef0*/  LEA R48, R3.reuse, R43, 0x2 ;  /* 0x0000002b03307211 */ /* 0x040fe200078e10ff */
[----:B------:R3:W4:Y:S03]  /*2f00*/  LDS R49, [R43] ;  /* 0x000000002b317984 */ /* 0x0007260000000800 */
[----:B------:R-:W-:-:S02]  /*2f10*/  LEA R45, R3, R48, 0x2 ;  /* 0x00000030032d7211 */ /* 0x000fc400078e10ff */
[----:B------:R-:W5:Y:S02]  /*2f20*/  LDS R48, [R48] ;  /* 0x0000000030307984 */ /* 0x000f640000000800 */
[----:B------:R-:W-:Y:S02]  /*2f30*/  LEA R0, R3, R45, 0x2 ;  /* 0x0000002d03007211 */ /* 0x000fe400078e10ff */
[----:B------:R-:W5:Y:S01]  /*2f40*/  LDS R45, [R45] ;  /* 0x000000002d2d7984 */ /* 0x000f620000000800 */
[----:B---3--:R-:W-:-:S03]  /*2f50*/  LEA R43, R53, UR7, 0x2 ;  /* 0x00000007352b7c11 */ /* 0x008fc6000f8e10ff */
[----:B------:R-:W3:Y:S04]  /*2f60*/  LDS R0, [R0] ;  /* 0x0000000000007984 */ /* 0x000ee80000000800 */
[----:B------:R-:W3:Y:S01]  /*2f70*/  LDS R3, [R43] ;  /* 0x000000002b037984 */ /* 0x000ee20000000800 */
[----:B0-----:R-:W-:-:S04]  /*2f80*/  FFMA R46, R46, R29, R51 ;  /* 0x0000001d2e2e7223 */ /* 0x001fc80000000033 */
[----:B-1----:R-:W-:-:S04]  /*2f90*/  FFMA R47, R47, R30, R46 ;  /* 0x0000001e2f2f7223 */ /* 0x002fc8000000002e */
[----:B--2---:R-:W-:Y:S02]  /*2fa0*/  FFMA R47, R44, R31, R47 ;  /* 0x0000001f2c2f7223 */ /* 0x004fe4000000002f */
[----:B------:R-:W0:Y:S02]  /*2fb0*/  MUFU.RCP R44, R41 ;  /* 0x00000029002c7308 */ /* 0x000e240000001000 */
[----:B----4-:R-:W-:-:S04]  /*2fc0*/  FFMA R47, R32, R49, R47 ;  /* 0x00000031202f7223 */ /* 0x010fc8000000002f */
[----:B-----5:R-:W-:-:S04]  /*2fd0*/  FFMA R48, R48, R33, R47 ;  /* 0x0000002130307223 */ /* 0x020fc8000000002f */
[----:B------:R-:W-:-:S04]  /*2fe0*/  FFMA R45, R45, R34, R48 ;  /* 0x000000222d2d7223 */ /* 0x000fc80000000030 */
[----:B---3--:R-:W-:Y:S01]  /*2ff0*/  FFMA R45, R0, R35, R45 ;  /* 0x00000023002d7223 */ /* 0x008fe2000000002d */
[----:B0-----:R-:W-:-:S03]  /*3000*/  FFMA R47, -R41, R44, 1 ;  /* 0x3f800000292f7423 */ /* 0x001fc6000000012c */
[----:B------:R-:W-:Y:S01]  /*3010*/  FMUL R45, R40, R45 ;  /* 0x0000002d282d7220 */ /* 0x000fe20000400000 */
[----:B------:R-:W-:-:S03]  /*3020*/  FFMA R47, R44, R47, R44 ;  /* 0x0000002f2c2f7223 */ /* 0x000fc6000000002c */
[----:B------:R-:W-:-:S04]  /*3030*/  FFMA R0, R42, R3, R45 ;  /* 0x000000032a007223 */ /* 0x000fc8000000002d */
[----:B------:R-:W0:Y:S01]  /*3040*/  FCHK P0, R0, R41 ;  /* 0x0000002900007302 */ /* 0x000e220000000000 */
[----:B------:R-:W-:-:S04]  /*3050*/  FFMA R44, R0, R47, RZ ;  /* 0x0000002f002c7223 */ /* 0x000fc800000000ff */
[----:B------:R-:W-:-:S04]  /*3060*/  FFMA R3, -R41, R44, R0 ;  /* 0x0000002c29037223 */ /* 0x000fc80000000100 */
[----:B------:R-:W-:Y:S01]  /*3070*/  FFMA R44, R47, R3, R44 ;  /* 0x000000032f2c7223 */ /* 0x000fe2000000002c */
[----:B0-----:R-:W-:Y:S06]  /*3080*/  @!P0 BRA `(.L_x_24) ;  /* 0x00000000000c8947 */ /* 0x001fec0003800000 */
[----:B------:R-:W-:-:S07]  /*3090*/  MOV R46, 0x30b0 ;  /* 0x000030b0002e7802 */ /* 0x000fce0000000f00 */
[----:B------:R-:W-:Y:S05]  /*30a0*/  CALL.REL.NOINC `($__internal_0_$__cuda_sm3x_div_rn_noftz_f32_slowpath) ;  /* 0x0000000800487944 */ /* 0x000fea0003c00000 */
[----:B------:R-:W-:-:S07]  /*30b0*/  MOV R44, R0 ;  /* 0x00000000002c7202 */ /* 0x000fce0000000f00 */
.L_x_24:
[----:B------:R-:W-:Y:S05]  /*30c0*/  BSYNC.RECONVERGENT B0 ;  /* 0x0000000000007941 */ /* 0x000fea0003800200 */
.L_x_23:
[----:B------:R0:W-:Y:S01]  /*30d0*/  STS [R43], R44 ;  /* 0x0000002c2b007388 */ /* 0x0001e20000000800 */
[----:B------:R-:W-:Y:S05]  /*30e0*/  BRA.U UP0, `(.L_x_25) ;  /* 0xfffffff900047547 */ /* 0x000fea000b83ffff */
.L_x_22:
[----:B------:R-:W5:Y:S01]  /*30f0*/  S2UR UR7, SR_CgaCtaId ;  /* 0x00000000000779c3 */ /* 0x000f620000008800 */
[----:B------:R-:W-:Y:S01]  /*3100*/  UMOV UR5, 0x400 ;  /* 0x0000040000057882 */ /* 0x000fe20000000000 */
[----:B------:R-:W-:Y:S01]  /*3110*/  ISETP.NE.AND P0, PT, R2, RZ, PT ;  /* 0x000000ff0200720c */ /* 0x000fe20003f05270 */
[----:B------:R-:W-:Y:S02]  /*3120*/  UIADD3 UR8, UPT, UPT, UR5, 0xa200, URZ ;  /* 0x0000a20005087890 */ /* 0x000fe4000fffe0ff */
[----:B------:R-:W-:Y:S02]  /*3130*/  UIADD3 UR4, UPT, UPT, UR4, 0x1, URZ ;  /* 0x0000000104047890 */ /* 0x000fe4000fffe0ff */
[----:B-----5:R-:W-:-:S06]  /*3140*/  ULEA UR8, UR7, UR8, 0x18 ;  /* 0x0000000807087291 */ /* 0x020fcc000f8ec0ff */
[C---:B0-----:R-:W-:Y:S01]  /*3150*/  LEA R0, R37.reuse, UR8, 0x2 ;  /* 0x0000000825007c11 */ /* 0x041fe2000f8e10ff */
[----:B------:R-:W-:Y:S02]  /*3160*/  UIADD3 UR8, UPT, UPT, UR5, 0x6000, URZ ;  /* 0x0000600005087890 */ /* 0x000fe4000fffe0ff */
[----:B------:R-:W-:Y:S02]  /*3170*/  UIADD3 UR5, UPT, UPT, UR5, 0x6080, URZ ;  /* 0x0000608005057890 */ /* 0x000fe4000fffe0ff */
[----:B------:R-:W-:Y:S01]  /*3180*/  ULEA UR8, UR7, UR8, 0x18 ;  /* 0x0000000807087291 */ /* 0x000fe2000f8ec0ff */
[----:B------:R-:W0:Y:S01]  /*3190*/  @!P0 LDS R0, [R0] ;  /* 0x0000000000008984 */ /* 0x000e220000000800 */
[----:B------:R-:W-:Y:S01]  /*31a0*/  ULEA UR5, UR7, UR5, 0x18 ;  /* 0x0000000507057291 */ /* 0x000fe2000f8ec0ff */
[----:B------:R-:W5:Y:S03]  /*31b0*/  LDCU UR7, c[0x0][0x3b8] ;  /* 0x00007700ff0777ac */ /* 0x000f660008000800 */
[----:B------:R-:W-:-:S02]  /*31c0*/  LEA R5, R37, UR8, 0x2 ;  /* 0x0000000825057c11 */ /* 0x000fc4000f8e10ff */
[----:B------:R-:W-:Y:S01]  /*31d0*/  LEA R4, R37, UR5, 0x2 ;  /* 0x0000000525047c11 */ /* 0x000fe2000f8e10ff */
[----:B-----5:R-:W-:Y:S02]  /*31e0*/  UISETP.NE.AND UP0, UPT, UR4, UR7, UPT ;  /* 0x000000070400728c */ /* 0x020fe4000bf05270 */
[----:B0-----:R-:W-:Y:S04]  /*31f0*/  @!P0 STS [R5], R0 ;  /* 0x0000000005008388 */ /* 0x001fe80000000800 */
[----:B------:R-:W0:Y:S04]  /*3200*/  @!P0 LDS R3, [R39] ;  /* 0x0000000027038984 */ /* 0x000e280000000800 */
[----:B0-----:R0:W-:Y:S01]  /*3210*/  @!P0 STS [R4], R3 ;  /* 0x0000000304008388 */ /* 0x0011e20000000800 */
[----:B------:R-:W-:Y:S05]  /*3220*/  BRA.U UP0, `(.L_x_26) ;  /* 0xffffffd900d47547 */ /* 0x000fea000b83ffff */
.L_x_5:
[----:B------:R-:W5:Y:S02]  /*3230*/  LDC R0, c[0x0][0x3b0] ;  /* 0x0000ec00ff007b82 */ /* 0x000f640000000800 */
[----:B-----5:R-:W-:-:S13]  /*3240*/  ISETP.GE.AND P0, PT, R0, 0x20, PT ;  /* 0x000000200000780c */ /* 0x020fda0003f06270 */
[----:B------:R-:W-:Y:S05]  /*3250*/  @!P0 EXIT ;  /* 0x000000000000894d */ /* 0x000fea0003800000 */
[----:B------:R-:W-:Y:S01]  /*3260*/  UIADD3 UR4, UPT, UPT, UR6, -0x1, URZ ;  /* 0xffffffff06047890 */ /* 0x000fe2000fffe0ff */
[----:B0-----:R-:W-:Y:S01]  /*3270*/  HFMA2 R3, -RZ, RZ, 0, 0 ;  /* 0x00000000ff037431 */ /* 0x001fe200000001ff */
[----:B------:R-:W-:Y:S02]  /*3280*/  ULOP3.LUT UR7, UR6, 0x7, URZ, 0xc0, !UPT ;  /* 0x0000000706077892 */ /* 0x000fe4000f8ec0ff */
[----:B------:R-:W-:-:S09]  /*3290*/  UISETP.GE.U32.AND UP0, UPT, UR4, 0x7, UPT ;  /* 0x000000070400788c */ /* 0x000fd2000bf06070 */
[----:B------:R-:W-:Y:S05]  /*32a0*/  BRA.U !UP0, `(.L_x_27) ;  /* 0x0000000108b87547 */ /* 0x000fea000b800000 */
[----:B------:R-:W0:Y:S01]  /*32b0*/  S2UR UR5, SR_CgaCtaId ;  /* 0x00000000000579c3 */ /* 0x000e220000008800 */
[----:B------:R-:W-:Y:S01]  /*32c0*/  ULOP3.LUT UR8, UR6, 0x3fffff8, URZ, 0xc0, !UPT ;  /* 0x03fffff806087892 */ /* 0x000fe2000f8ec0ff */
[----:B------:R-:W-:Y:S01]  /*32d0*/  MOV R18, RZ ;  /* 0x000000ff00127202 */ /* 0x000fe20000000f00 */
[----:B------:R-:W-:Y:S02]  /*32e0*/  UMOV UR4, 0x400 ;  /* 0x0000040000047882 */ /* 0x000fe40000000000 */
[----:B------:R-:W-:Y:S02]  /*32f0*/  UIADD3 UR4, UPT, UPT, UR4, 0x6100, URZ ;  /* 0x0000610004047890 */ /* 0x000fe4000fffe0ff */
[----:B------:R-:W-:Y:S01]  /*3300*/  MOV R3, UR8 ;  /* 0x0000000800037c02 */ /* 0x000fe20008000f00 */
[----:B------:R-:W1:Y:S01]  /*3310*/  LDC.64 R4, c[0x0][0x3a0] ;  /* 0x0000e800ff047b82 */ /* 0x000e620000000a00 */
[----:B0-----:R-:W-:-:S12]  /*3320*/  ULEA UR4, UR5, UR4, 0x18 ;  /* 0x0000000405047291 */ /* 0x001fd8000f8ec0ff */
.L_x_28:
[C---:B-12---:R-:W-:Y:S02]  /*3330*/  LEA R7, R18.reuse, R2, 0x5 ;  /* 0x0000000212077211 */ /* 0x046fe400078e28ff */
[----:B------:R-:W-:-:S03]  /*3340*/  IADD3 R18, PT, PT, R18, 0x8, RZ ;  /* 0x0000000812127810 */ /* 0x000fc60007ffe0ff */
[-CC-:B------:R-:W-:Y:S01]  /*3350*/  IMAD R6, R37, R0.reuse, R7.reuse ;  /* 0x0000000025067224 */ /* 0x180fe200078e0207 */
[----:B------:R-:W-:Y:S01]  /*3360*/  ISETP.NE.AND P0, PT, R18, R3, PT ;  /* 0x000000031200720c */ /* 0x000fe20003f05270 */
[----:B------:R-:W-:-:S03]  /*3370*/  IMAD R13, R36, R0, R7 ;  /* 0x00000000240d7224 */ /* 0x000fc600078e0207 */
[----:B------:R-:W-:Y:S01]  /*3380*/  LEA R12, R6, UR4, 0x2 ;  /* 0x00000004060c7c11 */ /* 0x000fe2000f8e10ff */
[C---:B------:R-:W-:Y:S01]  /*3390*/  VIADD R9, R13.reuse, 0x20 ;  /* 0x000000200d097836 */ /* 0x040fe20000000000 */
[C---:B------:R-:W-:Y:S01]  /*33a0*/  IADD3 R11, PT, PT, R13.reuse, 0x40, RZ ;  /* 0x000000400d0b7810 */ /* 0x040fe20007ffe0ff */
[C-C-:B------:R-:W-:Y:S01]  /*33b0*/  IMAD.WIDE.U32 R6, R13.reuse, 0x4, R4.reuse ;  /* 0x000000040d067825 */ /* 0x140fe200078e0004 */
[C---:B------:R-:W-:Y:S01]  /*33c0*/  IADD3 R15, PT, PT, R13.reuse, 0x60, RZ ;  /* 0x000000600d0f7810 */ /* 0x040fe20007ffe0ff */
[----:B------:R-:W0:Y:S01]  /*33d0*/  LDS R19, [R12] ;  /* 0x000000000c137984 */ /* 0x000e220000000800 */
[----:B------:R-:W-:Y:S01]  /*33e0*/  IADD3 R17, PT, PT, R13, 0x80, RZ ;  /* 0x000000800d117810 */ /* 0x000fe20007ffe0ff */
[--C-:B------:R-:W-:Y:S01]  /*33f0*/  IMAD.WIDE.U32 R8, R9, 0x4, R4.reuse ;  /* 0x0000000409087825 */ /* 0x100fe200078e0004 */
[C---:B------:R-:W-:Y:S01]  /*3400*/  IADD3 R31, PT, PT, R13.reuse, 0xa0, RZ ;  /* 0x000000a00d1f7810 */ /* 0x040fe20007ffe0ff */
[----:B------:R-:W1:Y:S01]  /*3410*/  LDS R21, [R12+0x80] ;  /* 0x000080000c157984 */ /* 0x000e620000000800 */
[----:B------:R-:W-:Y:S01]  /*3420*/  IADD3 R35, PT, PT, R13, 0xc0, RZ ;  /* 0x000000c00d237810 */ /* 0x000fe20007ffe0ff */
[--C-:B------:R-:W-:Y:S01]  /*3430*/  IMAD.WIDE.U32 R10, R11, 0x4, R4.reuse ;  /* 0x000000040b0a7825 */ /* 0x100fe200078e0004 */
[----:B------:R-:W-:Y:S01]  /*3440*/  IADD3 R41, PT, PT, R13, 0xe0, RZ ;  /* 0x000000e00d297810 */ /* 0x000fe20007ffe0ff */
[----:B------:R-:W2:Y:S04]  /*3450*/  LDS R23, [R12+0x100] ;  /* 0x000100000c177984 */ /* 0x000ea80000000800 */
[----:B------:R-:W5:Y:S04]  /*3460*/  LDS R25, [R12+0x180] ;  /* 0x000180000c197984 */ /* 0x000f680000000800 */
[----:B------:R-:W3:Y:S04]  /*3470*/  LDS R27, [R12+0x200] ;  /* 0x000200000c1b7984 */ /* 0x000ee80000000800 */
[----:B------:R-:W4:Y:S04]  /*3480*/  LDS R29, [R12+0x280] ;  /* 0x000280000c1d7984 */ /* 0x000f280000000800 */
[----:B------:R-:W4:Y:S04]  /*3490*/  LDS R33, [R12+0x300] ;  /* 0x000300000c217984 */ /* 0x000f280000000800 */
[----:B------:R0:W4:Y:S02]  /*34a0*/  LDS R39, [R12+0x380] ;  /* 0x000380000c277984 */ /* 0x0001240000000800 */
[----:B0-----:R-:W-:-:S04]  /*34b0*/  IMAD.WIDE.U32 R12, R15, 0x4, R4 ;  /* 0x000000040f0c7825 */ /* 0x001fc800078e0004 */
[--C-:B------:R-:W-:Y:S01]  /*34c0*/  IMAD.WIDE.U32 R14, R17, 0x4, R4.reuse ;  /* 0x00000004110e7825 */ /* 0x100fe200078e0004 */
[----:B------:R0:W-:Y:S03]  /*34d0*/  STG.E desc[UR10][R6.64], R19 ;  /* 0x0000001306007986 */ /* 0x0001e6000c10190a */
[--C-:B------:R-:W-:Y:S01]  /*34e0*/  IMAD.WIDE.U32 R16, R31, 0x4, R4.reuse ;  /* 0x000000041f107825 */ /* 0x100fe200078e0004 */
[----:B-1----:R1:W-:Y:S04]  /*34f0*/  STG.E desc[UR10][R8.64], R21 ;  /* 0x0000001508007986 */ /* 0x0023e8000c10190a */
[----:B--2---:R2:W-:Y:S01]  /*3500*/  STG.E desc[UR10][R10.64], R23 ;  /* 0x000000170a007986 */ /* 0x0045e2000c10190a */
[----:B0-----:R-:W-:-:S03]  /*3510*/  IMAD.WIDE.U32 R6, R35, 0x4, R4 ;  /* 0x0000000423067825 */ /* 0x001fc600078e0004 */
[----:B-----5:R2:W-:Y:S01]  /*3520*/  STG.E desc[UR10][R12.64], R25 ;  /* 0x000000190c007986 */ /* 0x0205e2000c10190a */
[----:B-1----:R-:W-:-:S03]  /*3530*/  IMAD.WIDE.U32 R8, R41, 0x4, R4 ;  /* 0x0000000429087825 */ /* 0x002fc600078e0004 */
[----:B---3--:R2:W-:Y:S04]  /*3540*/  STG.E desc[UR10][R14.64], R27 ;  /* 0x0000001b0e007986 */ /* 0x0085e8000c10190a */
[----:B----4-:R2:W-:Y:S04]  /*3550*/  STG.E desc[UR10][R16.64], R29 ;  /* 0x0000001d10007986 */ /* 0x0105e8000c10190a */
[----:B------:R2:W-:Y:S04]  /*3560*/  STG.E desc[UR10][R6.64], R33 ;  /* 0x0000002106007986 */ /* 0x0005e8000c10190a */
[----:B------:R2:W-:Y:S01]  /*3570*/  STG.E desc[UR10][R8.64], R39 ;  /* 0x0000002708007986 */ /* 0x0005e2000c10190a */
[----:B------:R-:W-:Y:S05]  /*3580*/  @P0 BRA `(.L_x_28) ;  /* 0xfffffffc00680947 */ /* 0x000fea000383ffff */
.L_x_27:
[----:B------:R-:W-:-:S13]  /*3590*/  ISETP.NE.AND P0, PT, RZ, UR7, PT ;  /* 0x00000007ff007c0c */ /* 0x000fda000bf05270 */
[----:B------:R-:W-:Y:S05]  /*35a0*/  @!P0 EXIT ;  /* 0x000000000000894d */ /* 0x000fea0003800000 */
[----:B------:R-:W-:Y:S02]  /*35b0*/  UISETP.GE.U32.AND UP0, UPT, UR7, 0x4, UPT ;  /* 0x000000040700788c */ /* 0x000fe4000bf06070 */
[----:B------:R-:W-:-:S07]  /*35c0*/  ULOP3.LUT UR7, UR6, 0x3, URZ, 0xc0, !UPT ;  /* 0x0000000306077892 */ /* 0x000fce000f8ec0ff */
[----:B------:R-:W-:Y:S05]  /*35d0*/  BRA.U !UP0, `(.L_x_29) ;  /* 0x0000000108647547 */ /* 0x000fea000b800000 */
[----:B------:R-:W0:Y:S01]  /*35e0*/  S2UR UR5, SR_CgaCtaId ;  /* 0x00000000000579c3 */ /* 0x000e220000008800 */
[----:B------:R-:W-:Y:S01]  /*35f0*/  UMOV UR4, 0x400 ;  /* 0x0000040000047882 */ /* 0x000fe20000000000 */
[C---:B-1----:R-:W-:Y:S01]  /*3600*/  LEA R5, R3.reuse, R2, 0x5 ;  /* 0x0000000203057211 */ /* 0x042fe200078e28ff */
[----:B------:R-:W-:Y:S01]  /*3610*/  UIADD3 UR4, UPT, UPT, UR4, 0x6100, URZ ;  /* 0x0000610004047890 */ /* 0x000fe2000fffe0ff */
[----:B------:R-:W-:-:S03]  /*3620*/  IADD3 R3, PT, PT, R3, 0x4, RZ ;  /* 0x0000000403037810 */ /* 0x000fc60007ffe0ff */
[-CC-:B------:R-:W-:Y:S01]  /*3630*/  IMAD R4, R37, R0.reuse, R5.reuse ;  /* 0x0000000025047224 */ /* 0x180fe200078e0205 */
[----:B--2---:R-:W1:Y:S01]  /*3640*/  LDC.64 R10, c[0x0][0x3a0] ;  /* 0x0000e800ff0a7b82 */ /* 0x004e620000000a00 */
[----:B------:R-:W-:-:S04]  /*3650*/  IMAD R5, R36, R0, R5 ;  /* 0x0000000024057224 */ /* 0x000fc800078e0205 */
[C---:B------:R-:W-:Y:S01]  /*3660*/  VIADD R7, R5.reuse, 0x20 ;  /* 0x0000002005077836 */ /* 0x040fe20000000000 */
[C---:B------:R-:W-:Y:S02]  /*3670*/  IADD3 R9, PT, PT, R5.reuse, 0x40, RZ ;  /* 0x0000004005097810 */ /* 0x040fe40007ffe0ff */
[----:B------:R-:W-:Y:S01]  /*3680*/  IADD3 R21, PT, PT, R5, 0x60, RZ ;  /* 0x0000006005157810 */ /* 0x000fe20007ffe0ff */
[----:B0-----:R-:W-:-:S06]  /*3690*/  ULEA UR4, UR5, UR4, 0x18 ;  /* 0x0000000405047291 */ /* 0x001fcc000f8ec0ff */
[----:B------:R-:W-:Y:S01]  /*36a0*/  LEA R12, R4, UR4, 0x2 ;  /* 0x00000004040c7c11 */ /* 0x000fe2000f8e10ff */
[----:B-1----:R-:W-:-:S04]  /*36b0*/  IMAD.WIDE.U32 R4, R5, 0x4, R10 ;  /* 0x0000000405047825 */ /* 0x002fc800078e000a */
[----:B------:R-:W0:Y:S01]  /*36c0*/  LDS R13, [R12] ;  /* 0x000000000c0d7984 */ /* 0x000e220000000800 */
[----:B------:R-:W-:-:S03]  /*36d0*/  IMAD.WIDE.U32 R6, R7, 0x4, R10 ;  /* 0x0000000407067825 */ /* 0x000fc600078e000a */
[----:B------:R-:W1:Y:S01]  /*36e0*/  LDS R15, [R12+0x80] ;  /* 0x000080000c0f7984 */ /* 0x000e620000000800 */
[----:B------:R-:W-:-:S03]  /*36f0*/  IMAD.WIDE.U32 R8, R9, 0x4, R10 ;  /* 0x0000000409087825 */ /* 0x000fc600078e000a */
[----:B------:R-:W2:Y:S01]  /*3700*/  LDS R17, [R12+0x100] ;  /* 0x000100000c117984 */ /* 0x000ea20000000800 */
[----:B------:R-:W-:-:S03]  /*3710*/  IMAD.WIDE.U32 R10, R21, 0x4, R10 ;  /* 0x00000004150a7825 */ /* 0x000fc600078e000a */
[----:B------:R-:W5:Y:S04]  /*3720*/  LDS R19, [R12+0x180] ;  /* 0x000180000c137984 */ /* 0x000f680000000800 */
[----:B0-----:R0:W-:Y:S04]  /*3730*/  STG.E desc[UR10][R4.64], R13 ;  /* 0x0000000d04007986 */ /* 0x0011e8000c10190a */
[----:B-1----:R0:W-:Y:S04]  /*3740*/  STG.E desc[UR10][R6.64], R15 ;  /* 0x0000000f06007986 */ /* 0x0021e8000c10190a */
[----:B--2---:R0:W-:Y:S04]  /*3750*/  STG.E desc[UR10][R8.64], R17 ;  /* 0x0000001108007986 */ /* 0x0041e8000c10190a */
[----:B-----5:R0:W-:Y:S02]  /*3760*/  STG.E desc[UR10][R10.64], R19 ;  /* 0x000000130a007986 */ /* 0x0201e4000c10190a */
.L_x_29:
[----:B------:R-:W-:-:S13]  /*3770*/  ISETP.NE.AND P0, PT, RZ, UR7, PT ;  /* 0x00000007ff007c0c */ /* 0x000fda000bf05270 */
[----:B------:R-:W-:Y:S05]  /*3780*/  @!P0 EXIT ;  /* 0x000000000000894d */ /* 0x000fea0003800000 */
[----:B------:R-:W-:-:S09]  /*3790*/  UISETP.NE.AND UP0, UPT, UR7, 0x1, UPT ;  /* 0x000000010700788c */ /* 0x000fd2000bf05270 */
[----:B------:R-:W-:Y:S05]  /*37a0*/  BRA.U !UP0, `(.L_x_30) ;  /* 0x0000000108447547 */ /* 0x000fea000b800000 */
[----:B------:R-:W5:Y:S01]  /*37b0*/  S2UR UR5, SR_CgaCtaId ;  /* 0x00000000000579c3 */ /* 0x000f620000008800 */
[----:B------:R-:W-:Y:S01]  /*37c0*/  UMOV UR4, 0x400 ;  /* 0x0000040000047882 */ /* 0x000fe20000000000 */
[C---:B012---:R-:W-:Y:S01]  /*37d0*/  LEA R7, R3.reuse, R2, 0x5 ;  /* 0x0000000203077211 */ /* 0x047fe200078e28ff */
[----:B------:R-:W-:Y:S01]  /*37e0*/  UIADD3 UR4, UPT, UPT, UR4, 0x6100, URZ ;  /* 0x0000610004047890 */ /* 0x000fe2000fffe0ff */
[----:B------:R-:W-:-:S03]  /*37f0*/  IADD3 R3, PT, PT, R3, 0x2, RZ ;  /* 0x0000000203037810 */ /* 0x000fc60007ffe0ff */
[-CC-:B------:R-:W-:Y:S02]  /*3800*/  IMAD R4, R37, R0.reuse, R7.reuse ;  /* 0x0000000025047224 */ /* 0x180fe400078e0207 */
[----:B------:R-:W-:-:S05]  /*3810*/  IMAD R7, R36, R0, R7 ;  /* 0x0000000024077224 */ /* 0x000fca00078e0207 */
[----:B------:R-:W-:Y:S01]  /*3820*/  IADD3 R13, PT, PT, R7, 0x20, RZ ;  /* 0x00000020070d7810 */ /* 0x000fe20007ffe0ff */
[----:B-----5:R-:W-:-:S06]  /*3830*/  ULEA UR4, UR5, UR4, 0x18 ;  /* 0x0000000405047291 */ /* 0x020fcc000f8ec0ff */
[----:B------:R-:W-:Y:S02]  /*3840*/  LEA R8, R4, UR4, 0x2 ;  /* 0x0000000404087c11 */ /* 0x000fe4000f8e10ff */
[----:B------:R-:W0:Y:S03]  /*3850*/  LDC.64 R4, c[0x0][0x3a0] ;  /* 0x0000e800ff047b82 */ /* 0x000e260000000a00 */
[----:B------:R-:W1:Y:S04]  /*3860*/  LDS R9, [R8] ;  /* 0x0000000008097984 */ /* 0x000e680000000800 */
[----:B------:R-:W2:Y:S01]  /*3870*/  LDS R11, [R8+0x80] ;  /* 0x00008000080b7984 */ /* 0x000ea20000000800 */
[----:B0-----:R-:W-:-:S04]  /*3880*/  IMAD.WIDE.U32 R6, R7, 0x4, R4 ;  /* 0x0000000407067825 */ /* 0x001fc800078e0004 */
[----:B------:R-:W-:Y:S01]  /*3890*/  IMAD.WIDE.U32 R4, R13, 0x4, R4 ;  /* 0x000000040d047825 */ /* 0x000fe200078e0004 */
[----:B-1----:R0:W-:Y:S04]  /*38a0*/  STG.E desc[UR10][R6.64], R9 ;  /* 0x0000000906007986 */ /* 0x0021e8000c10190a */
[----:B--2---:R0:W-:Y:S02]  /*38b0*/  STG.E desc[UR10][R4.64], R11 ;  /* 0x0000000b04007986 */ /* 0x0041e4000c10190a */
.L_x_30:
[----:B------:R-:W-:-:S04]  /*38c0*/  ULOP3.LUT UR4, UR6, 0x1, URZ, 0xc0, !UPT ;  /* 0x0000000106047892 */ /* 0x000fc8000f8ec0ff */
[----:B------:R-:W-:-:S06]  /*38d0*/  UISETP.NE.U32.AND UP0, UPT, UR4, 0x1, UPT ;  /* 0x000000010400788c */ /* 0x000fcc000bf05070 */
[----:B------:R-:W-:-:S13]  /*38e0*/  PLOP3.LUT P0, PT, PT, PT, UP0, 0x80, 0x8 ;  /* 0x000000000008781c */ /* 0x000fda0003f0f008 */
[----:B------:R-:W-:Y:S05]  /*38f0*/  @P0 EXIT ;  /* 0x000000000000094d */ /* 0x000fea0003800000 */
[----:B------:R-:W5:Y:S01]  /*3900*/  S2UR UR5, SR_CgaCtaId ;  /* 0x00000000000579c3 */ /* 0x000f620000008800 */
[----:B------:R-:W-:Y:S01]  /*3910*/  UMOV UR4, 0x400 ;  /* 0x0000040000047882 */ /* 0x000fe20000000000 */
[----:B01----:R-:W-:Y:S01]  /*3920*/  LEA R5, R3, R2, 0x5 ;  /* 0x0000000203057211 */ /* 0x003fe200078e28ff */
[----:B------:R-:W-:-:S04]  /*3930*/  UIADD3 UR4, UPT, UPT, UR4, 0x6100, URZ ;  /* 0x0000610004047890 */ /* 0x000fc8000fffe0ff */
[-CC-:B------:R-:W-:Y:S01]  /*3940*/  IMAD R37, R37, R0.reuse, R5.reuse ;  /* 0x0000000025257224 */ /* 0x180fe200078e0205 */
[----:B------:R-:W0:Y:S01]  /*3950*/  LDC.64 R2, c[0x0][0x3a0] ;  /* 0x0000e800ff027b82 */ /* 0x000e220000000a00 */
[----:B------:R-:W-:Y:S01]  /*3960*/  IMAD R5, R36, R0, R5 ;  /* 0x0000000024057224 */ /* 0x000fe200078e0205 */
[----:B-----5:R-:W-:-:S06]  /*3970*/  ULEA UR4, UR5, UR4, 0x18 ;  /* 0x0000000405047291 */ /* 0x020fcc000f8ec0ff */
[----:B------:R-:W-:Y:S01]  /*3980*/  LEA R37, R37, UR4, 0x2 ;  /* 0x0000000425257c11 */ /* 0x000fe2000f8e10ff */
[----:B0-----:R-:W-:-:S05]  /*3990*/  IMAD.WIDE.U32 R2, R5, 0x4, R2 ;  /* 0x0000000405027825 */ /* 0x001fca00078e0002 */
[----:B------:R-:W0:Y:S04]  /*39a0*/  LDS R37, [R37] ;  /* 0x0000000025257984 */ /* 0x000e280000000800 */
[----:B0-----:R-:W-:Y:S01]  /*39b0*/  STG.E desc[UR10][R2.64], R37 ;  /* 0x0000002502007986 */ /* 0x001fe2000c10190a */
[----:B------:R-:W-:Y:S05]  /*39c0*/  EXIT ;  /* 0x000000000000794d */ /* 0x000fea0003800000 */
        .weak           $__internal_0_$__cuda_sm3x_div_rn_noftz_f32_slowpath
        .type           $__internal_0_$__cuda_sm3x_div_rn_noftz_f32_slowpath,@function
        .size           $__internal_0_$__cuda_sm3x_div_rn_noftz_f32_slowpath,(.L_x_43 - $__internal_0_$__cuda_sm3x_div_rn_noftz_f32_slowpath)
$__internal_0_$__cuda_sm3x_div_rn_noftz_f32_slowpath:
[----:B------:R-:W-:Y:S01]  /*39d0*/  SHF.R.U32.HI R44, RZ, 0x17, R41 ;  /* 0x00000017ff2c7819 */ /* 0x000fe20000011629 */
[----:B------:R-:W-:Y:S01]  /*39e0*/  BSSY.RECONVERGENT B1, `(.L_x_31) ;  /* 0x0000065000017945 */ /* 0x000fe20003800200 */
[----:B------:R-:W-:Y:S02]  /*39f0*/  SHF.R.U32.HI R48, RZ, 0x17, R0 ;  /* 0x00000017ff307819 */ /* 0x000fe40000011600 */
[----:B------:R-:W-:Y:S02]  /*3a00*/  LOP3.LUT R44, R44, 0xff, RZ, 0xc0, !PT ;  /* 0x000000ff2c2c7812 */ /* 0x000fe400078ec0ff */
[----:B------:R-:W-:Y:S02]  /*3a10*/  LOP3.LUT R48, R48, 0xff, RZ, 0xc0, !PT ;  /* 0x000000ff30307812 */ /* 0x000fe400078ec0ff */
[----:B------:R-:W-:Y:S02]  /*3a20*/  IADD3 R49, PT, PT, R44, -0x1, RZ ;  /* 0xffffffff2c317810 */ /* 0x000fe40007ffe0ff */
[----:B------:R-:W-:Y:S01]  /*3a30*/  MOV R47, R0 ;  /* 0x00000000002f7202 */ /* 0x000fe20000000f00 */
[----:B------:R-:W-:Y:S01]  /*3a40*/  VIADD R51, R48, 0xffffffff ;  /* 0xffffffff30337836 */ /* 0x000fe20000000000 */
[----:B------:R-:W-:-:S02]  /*3a50*/  ISETP.GT.U32.AND P0, PT, R49, 0xfd, PT ;  /* 0x000000fd3100780c */ /* 0x000fc40003f04070 */
[----:B------:R-:W-:Y:S02]  /*3a60*/  MOV R50, R41 ;  /* 0x0000002900327202 */ /* 0x000fe40000000f00 */
[----:B------:R-:W-:-:S13]  /*3a70*/  ISETP.GT.U32.OR P0, PT, R51, 0xfd, P0 ;  /* 0x000000fd3300780c */ /* 0x000fda0000704470 */
[----:B------:R-:W-:Y:S01]  /*3a80*/  @!P0 MOV R45, RZ ;  /* 0x000000ff002d8202 */ /* 0x000fe20000000f00 */
[----:B------:R-:W-:Y:S06]  /*3a90*/  @!P0 BRA `(.L_x_32) ;  /* 0x0000000000608947 */ /* 0x000fec0003800000 */
[----:B------:R-:W-:Y:S02]  /*3aa0*/  FSETP.GTU.FTZ.AND P1, PT, |R41|, +INF , PT ;  /* 0x7f8000002900780b */ /* 0x000fe40003f3c200 */
[----:B------:R-:W-:Y:S02]  /*3ab0*/  FSETP.GTU.FTZ.AND P0, PT, |R0|, +INF , PT ;  /* 0x7f8000000000780b */ /* 0x000fe40003f1c200 */
[----:B------:R-:W-:Y:S02]  /*3ac0*/  MOV R3, R41 ;  /* 0x0000002900037202 */ /* 0x000fe40000000f00 */
[----:B------:R-:W-:-:S13]  /*3ad0*/  PLOP3.LUT P0, PT, P0, P1, PT, 0xf8, 0x8f ;  /* 0x00000000008f781c */ /* 0x000fda0000703f70 */
[----:B------:R-:W-:Y:S05]  /*3ae0*/  @P0 BRA `(.L_x_33) ;  /* 0x00000004004c0947 */ /* 0x000fea0003800000 */
[----:B------:R-:W-:-:S13]  /*3af0*/  LOP3.LUT P0, RZ, R50, 0x7fffffff, R47, 0xc8, !PT ;  /* 0x7fffffff32ff7812 */ /* 0x000fda000780c82f */
[----:B------:R-:W-:Y:S05]  /*3b00*/  @!P0 BRA `(.L_x_34) ;  /* 0x00000004003c8947 */ /* 0x000fea0003800000 */
[C---:B------:R-:W-:Y:S02]  /*3b10*/  FSETP.NEU.FTZ.AND P2, PT, |R0|.reuse, +INF , PT ;  /* 0x7f8000000000780b */ /* 0x040fe40003f5d200 */
[----:B------:R-:W-:Y:S02]  /*3b20*/  FSETP.NEU.FTZ.AND P1, PT, |R3|, +INF , PT ;  /* 0x7f8000000300780b */ /* 0x000fe40003f3d200 */
[----:B------:R-:W-:-:S11]  /*3b30*/  FSETP.NEU.FTZ.AND P0, PT, |R0|, +INF , PT ;  /* 0x7f8000000000780b */ /* 0x000fd60003f1d200 */
[----:B------:R-:W-:Y:S05]  /*3b40*/  @!P1 BRA !P2, `(.L_x_34) ;  /* 0x00000004002c9947 */ /* 0x000fea0005000000 */
[----:B------:R-:W-:-:S04]  /*3b50*/  LOP3.LUT P2, RZ, R47, 0x7fffffff, RZ, 0xc0, !PT ;  /* 0x7fffffff2fff7812 */ /* 0x000fc8000784c0ff */
[----:B------:R-:W-:-:S13]  /*3b60*/  PLOP3.LUT P1, PT, P1, P2, PT, 0x2f, 0xf2 ;  /* 0x0000000000f2781c */ /* 0x000fda0000f24577 */
[----:B------:R-:W-:Y:S05]  /*3b70*/  @P1 BRA `(.L_x_35) ;  /* 0x0000000400181947 */ /* 0x000fea0003800000 */
[----:B------:R-:W-:-:S04]  /*3b80*/  LOP3.LUT P1, RZ, R50, 0x7fffffff, RZ, 0xc0, !PT ;  /* 0x7fffffff32ff7812 */ /* 0x000fc8000782c0ff */
[----:B------:R-:W-:-:S13]  /*3b90*/  PLOP3.LUT P0, PT, P0, P1, PT, 0x2f, 0xf2 ;  /* 0x0000000000f2781c */ /* 0x000fda0000702577 */
[----:B------:R-:W-:Y:S05]  /*3ba0*/  @P0 BRA `(.L_x_36) ;  /* 0x0000000400000947 */ /* 0x000fea0003800000 */
[----:B------:R-:W-:Y:S02]  /*3bb0*/  ISETP.GE.AND P0, PT, R51, RZ, PT ;  /* 0x000000ff3300720c */ /* 0x000fe40003f06270 */
[----:B------:R-:W-:-:S11]  /*3bc0*/  ISETP.GE.AND P1, PT, R49, RZ, PT ;  /* 0x000000ff3100720c */ /* 0x000fd60003f26270 */
[----:B------:R-:W-:Y:S01]  /*3bd0*/  @P0 MOV R45, RZ ;  /* 0x000000ff002d0202 */ /* 0x000fe20000000f00 */
[----:B------:R-:W-:Y:S01]  /*3be0*/  @!P0 FFMA R47, R0, 1.84467440737095516160e+19, RZ ;  /* 0x5f800000002f8823 */ /* 0x000fe200000000ff */
[----:B------:R-:W-:Y:S01]  /*3bf0*/  @!P0 MOV R45, 0xffffffc0 ;  /* 0xffffffc0002d8802 */ /* 0x000fe20000000f00 */
[----:B------:R-:W-:-:S03]  /*3c00*/  @!P1 FFMA R50, R3, 1.84467440737095516160e+19, RZ ;  /* 0x5f80000003329823 */ /* 0x000fc600000000ff */
[----:B------:R-:W-:-:S07]  /*3c10*/  @!P1 IADD3 R45, PT, PT, R45, 0x40, RZ ;  /* 0x000000402d2d9810 */ /* 0x000fce0007ffe0ff */
.L_x_32:
[----:B------:R-:W-:Y:S01]  /*3c20*/  LEA R3, R44, 0xc0800000, 0x17 ;  /* 0xc08000002c037811 */ /* 0x000fe200078eb8ff */
[----:B------:R-:W-:Y:S01]  /*3c30*/  VIADD R48, R48, 0xffffff81 ;  /* 0xffffff8130307836 */ /* 0x000fe20000000000 */
[----:B------:R-:W-:Y:S02]  /*3c40*/  BSSY.RECONVERGENT B2, `(.L_x_37) ;  /* 0x0000035000027945 */ /* 0x000fe40003800200 */
[----:B------:R-:W-:Y:S02]  /*3c50*/  IADD3 R51, PT, PT, -R3, R50, RZ ;  /* 0x0000003203337210 */ /* 0x000fe40007ffe1ff */
[----:B------:R-:W-:Y:S02]  /*3c60*/  IADD3 R44, PT, PT, R48, 0x7f, -R44 ;  /* 0x0000007f302c7810 */ /* 0x000fe40007ffe82c */
[----:B------:R-:W0:Y:S01]  /*3c70*/  MUFU.RCP R0, R51 ;  /* 0x0000003300007308 */ /* 0x000e220000001000 */
[----:B------:R-:W-:-:S04]  /*3c80*/  FADD.FTZ R49, -R51, -RZ ;  /* 0x800000ff33317221 */ /* 0x000fc80000010100 */
[----:B0-----:R-:W-:-:S04]  /*3c90*/  FFMA R3, R0, R49, 1 ;  /* 0x3f80000000037423 */ /* 0x001fc80000000031 */
[----:B------:R-:W-:Y:S01]  /*3ca0*/  FFMA R3, R0, R3, R0 ;  /* 0x0000000300037223 */ /* 0x000fe20000000000 */
[----:B------:R-:W-:-:S04]  /*3cb0*/  IMAD R0, R48, -0x800000, R47 ;  /* 0xff80000030007824 */ /* 0x000fc800078e022f */
[----:B------:R-:W-:-:S04]  /*3cc0*/  FFMA R50, R0, R3, RZ ;  /* 0x0000000300327223 */ /* 0x000fc800000000ff */
[----:B------:R-:W-:-:S04]  /*3cd0*/  FFMA R47, R49, R50, R0 ;  /* 0x00000032312f7223 */ /* 0x000fc80000000000 */
[----:B------:R-:W-:Y:S01]  /*3ce0*/  FFMA R50, R3, R47, R50 ;  /* 0x0000002f03327223 */ /* 0x000fe20000000032 */
[----:B------:R-:W-:-:S03]  /*3cf0*/  IADD3 R47, PT, PT, R44, R45, RZ ;  /* 0x0000002d2c2f7210 */ /* 0x000fc60007ffe0ff */
[----:B------:R-:W-:-:S04]  /*3d00*/  FFMA R49, R49, R50, R0 ;  /* 0x0000003231317223 */ /* 0x000fc80000000000 */
[----:B------:R-:W-:-:S05]  /*3d10*/  FFMA R0, R3, R49, R50 ;  /* 0x0000003103007223 */ /* 0x000fca0000000032 */
[----:B------:R-:W-:-:S04]  /*3d20*/  SHF.R.U32.HI R44, RZ, 0x17, R0 ;  /* 0x00000017ff2c7819 */ /* 0x000fc80000011600 */
[----:B------:R-:W-:-:S04]  /*3d30*/  LOP3.LUT R44, R44, 0xff, RZ, 0xc0, !PT ;  /* 0x000000ff2c2c7812 */ /* 0x000fc800078ec0ff */
[----:B------:R-:W-:-:S04]  /*3d40*/  IADD3 R45, PT, PT, R44, R47, RZ ;  /* 0x0000002f2c2d7210 */ /* 0x000fc80007ffe0ff */
[----:B------:R-:W-:-:S04]  /*3d50*/  IADD3 R44, PT, PT, R45, -0x1, RZ ;  /* 0xffffffff2d2c7810 */ /* 0x000fc80007ffe0ff */
[----:B------:R-:W-:-:S13]  /*3d60*/  ISETP.GE.U32.AND P0, PT, R44, 0xfe, PT ;  /* 0x000000fe2c00780c */ /* 0x000fda0003f06070 */
[----:B------:R-:W-:Y:S05]  /*3d70*/  @!P0 BRA `(.L_x_38) ;  /* 0x0000000000808947 */ /* 0x000fea0003800000 */
[----:B------:R-:W-:-:S13]  /*3d80*/  ISETP.GT.AND P0, PT, R45, 0xfe, PT ;  /* 0x000000fe2d00780c */ /* 0x000fda0003f04270 */
[----:B------:R-:W-:Y:S05]  /*3d90*/  @P0 BRA `(.L_x_39) ;  /* 0x00000000006c0947 */ /* 0x000fea0003800000 */
[----:B------:R-:W-:-:S13]  /*3da0*/  ISETP.GE.AND P0, PT, R45, 0x1, PT ;  /* 0x000000012d00780c */ /* 0x000fda0003f06270 */
[----:B------:R-:W-:Y:S05]  /*3db0*/  @P0 BRA `(.L_x_40) ;  /* 0x0000000000740947 */ /* 0x000fea0003800000 */
[----:B------:R-:W-:Y:S02]  /*3dc0*/  ISETP.GE.AND P0, PT, R45, -0x18, PT ;  /* 0xffffffe82d00780c */ /* 0x000fe40003f06270 */
[----:B------:R-:W-:-:S11]  /*3dd0*/  LOP3.LUT R0, R0, 0x80000000, RZ, 0xc0, !PT ;  /* 0x8000000000007812 */ /* 0x000fd600078ec0ff */
[----:B------:R-:W-:Y:S05]  /*3de0*/  @!P0 BRA `(.L_x_40) ;  /* 0x0000000000688947 */ /* 0x000fea0003800000 */
[-CC-:B------:R-:W-:Y:S01]  /*3df0*/  FFMA.RZ R47, R3, R49.reuse, R50.reuse ;  /* 0x00000031032f7223 */ /* 0x180fe2000000c032 */
[----:B------:R-:W-:Y:S01]  /*3e00*/  IADD3 R48, PT, PT, R45, 0x20, RZ ;  /* 0x000000202d307810 */ /* 0x000fe20007ffe0ff */
[CCC-:B------:R-:W-:Y:S01]  /*3e10*/  FFMA.RP R44, R3.reuse, R49.reuse, R50.reuse ;  /* 0x00000031032c7223 */ /* 0x1c0fe20000008032 */
[----:B------:R-:W-:Y:S01]  /*3e20*/  FFMA.RM R3, R3, R49, R50 ;  /* 0x0000003103037223 */ /* 0x000fe20000004032 */
[----:B------:R-:W-:Y:S02]  /*3e30*/  ISETP.NE.AND P2, PT, R45, RZ, PT ;  /* 0x000000ff2d00720c */ /* 0x000fe40003f45270 */
[----:B------:R-:W-:Y:S02]  /*3e40*/  LOP3.LUT R47, R47, 0x7fffff, RZ, 0xc0, !PT ;  /* 0x007fffff2f2f7812 */ /* 0x000fe400078ec0ff */
[----:B------:R-:W-:Y:S02]  /*3e50*/  ISETP.NE.AND P1, PT, R45, RZ, PT ;  /* 0x000000ff2d00720c */ /* 0x000fe40003f25270 */
[----:B------:R-:W-:-:S02]  /*3e60*/  LOP3.LUT R47, R47, 0x800000, RZ, 0xfc, !PT ;  /* 0x008000002f2f7812 */ /* 0x000fc400078efcff */
[----:B------:R-:W-:Y:S02]  /*3e70*/  IADD3 R45, PT, PT, -R45, RZ, RZ ;  /* 0x000000ff2d2d7210 */ /* 0x000fe40007ffe1ff */
[----:B------:R-:W-:Y:S02]  /*3e80*/  SHF.L.U32 R48, R47, R48, RZ ;  /* 0x000000302f307219 */ /* 0x000fe400000006ff */
[----:B------:R-:W-:Y:S02]  /*3e90*/  FSETP.NEU.FTZ.AND P0, PT, R44, R3, PT ;  /* 0x000000032c00720b */ /* 0x000fe40003f1d000 */
[----:B------:R-:W-:Y:S02]  /*3ea0*/  SEL R44, R45, RZ, P2 ;  /* 0x000000ff2d2c7207 */ /* 0x000fe40001000000 */
[----:B------:R-:W-:Y:S02]  /*3eb0*/  ISETP.NE.AND P1, PT, R48, RZ, P1 ;  /* 0x000000ff3000720c */ /* 0x000fe40000f25270 */
[----:B------:R-:W-:-:S02]  /*3ec0*/  SHF.R.U32.HI R44, RZ, R44, R47 ;  /* 0x0000002cff2c7219 */ /* 0x000fc4000001162f */
[----:B------:R-:W-:Y:S02]  /*3ed0*/  PLOP3.LUT P0, PT, P0, P1, PT, 0xf8, 0x8f ;  /* 0x00000000008f781c */ /* 0x000fe40000703f70 */
[----:B------:R-:W-:Y:S02]  /*3ee0*/  SHF.R.U32.HI R48, RZ, 0x1, R44 ;  /* 0x00000001ff307819 */ /* 0x000fe4000001162c */
[----:B------:R-:W-:-:S04]  /*3ef0*/  SEL R3, RZ, 0x1, !P0 ;  /* 0x00000001ff037807 */ /* 0x000fc80004000000 */
[----:B------:R-:W-:-:S04]  /*3f00*/  LOP3.LUT R3, R3, 0x1, R48, 0xf8, !PT ;  /* 0x0000000103037812 */ /* 0x000fc800078ef830 */
[----:B------:R-:W-:-:S04]  /*3f10*/  LOP3.LUT R3, R3, R44, RZ, 0xc0, !PT ;  /* 0x0000002c03037212 */ /* 0x000fc800078ec0ff */
[----:B------:R-:W-:-:S04]  /*3f20*/  IADD3 R3, PT, PT, R48, R3, RZ ;  /* 0x0000000330037210 */ /* 0x000fc80007ffe0ff */
[----:B------:R-:W-:Y:S01]  /*3f30*/  LOP3.LUT R0, R3, R0, RZ, 0xfc, !PT ;  /* 0x0000000003007212 */ /* 0x000fe200078efcff */
[----:B------:R-:W-:Y:S06]  /*3f40*/  BRA `(.L_x_40) ;  /* 0x0000000000107947 */ /* 0x000fec0003800000 */
.L_x_39:
[----:B------:R-:W-:-:S04]  /*3f50*/  LOP3.LUT R0, R0, 0x80000000, RZ, 0xc0, !PT ;  /* 0x8000000000007812 */ /* 0x000fc800078ec0ff */
[----:B------:R-:W-:Y:S01]  /*3f60*/  LOP3.LUT R0, R0, 0x7f800000, RZ, 0xfc, !PT ;  /* 0x7f80000000007812 */ /* 0x000fe200078efcff */
[----:B------:R-:W-:Y:S06]  /*3f70*/  BRA `(.L_x_40) ;  /* 0x0000000000047947 */ /* 0x000fec0003800000 */
.L_x_38:
[----:B------:R-:W-:-:S07]  /*3f80*/  LEA R0, R47, R0, 0x17 ;  /* 0x000000002f007211 */ /* 0x000fce00078eb8ff */
.L_x_40:
[----:B------:R-:W-:Y:S05]  /*3f90*/  BSYNC.RECONVERGENT B2 ;  /* 0x0000000000027941 */ /* 0x000fea0003800200 */
.L_x_37:
[----:B------:R-:W-:Y:S05]  /*3fa0*/  BRA `(.L_x_41) ;  /* 0x0000000000207947 */ /* 0x000fea0003800000 */
.L_x_36:
[----:B------:R-:W-:-:S04]  /*3fb0*/  LOP3.LUT R0, R50, 0x80000000, R47, 0x48, !PT ;  /* 0x8000000032007812 */ /* 0x000fc800078e482f */
[----:B------:R-:W-:Y:S01]  /*3fc0*/  LOP3.LUT R0, R0, 0x7f800000, RZ, 0xfc, !PT ;  /* 0x7f80000000007812 */ /* 0x000fe200078efcff */
[----:B------:R-:W-:Y:S06]  /*3fd0*/  BRA `(.L_x_41) ;  /* 0x0000000000147947 */ /* 0x000fec0003800000 */
.L_x_35:
[----:B------:R-:W-:Y:S01]  /*3fe0*/  LOP3.LUT R0, R50, 0x80000000, R47, 0x48, !PT ;  /* 0x8000000032007812 */ /* 0x000fe200078e482f */
[----:B------:R-:W-:Y:S06]  /*3ff0*/  BRA `(.L_x_41) ;  /* 0x00000000000c7947 */ /* 0x000fec0003800000 */
.L_x_34:
[----:B------:R-:W0:Y:S01]  /*4000*/  MUFU.RSQ R0, -QNAN ;  /* 0xffc0000000007908 */ /* 0x000e220000001400 */
[----:B------:R-:W-:Y:S05]  /*4010*/  BRA `(.L_x_41) ;  /* 0x0000000000047947 */ /* 0x000fea0003800000 */
.L_x_33:
[----:B------:R-:W-:-:S07]  /*4020*/  FADD.FTZ R0, R0, R3 ;  /* 0x0000000300007221 */ /* 0x000fce0000010000 */
.L_x_41:
[----:B------:R-:W-:Y:S05]  /*4030*/  BSYNC.RECONVERGENT B1 ;  /* 0x0000000000017941 */ /* 0x000fea0003800200 */
.L_x_31:
[----:B------:R-:W-:-:S04]  /*4040*/  HFMA2 R47, -RZ, RZ, 0, 0 ;  /* 0x00000000ff2f7431 */ /* 0x000fc800000001ff */
[----:B0-----:R-:W-:Y:S05]  /*4050*/  RET.REL.NODEC R46 `(_Z21flash_attention_kenelPfS_S_S_S_S_ifi) ;  /* 0xffffffbc2ee87950 */ /* 0x001fea0003c3ffff */
.L_x_42:
[----:B------:R-:W-:-:S00]  /*4060*/  BRA `(.L_x_42) ;  /* 0xfffffffc00fc7947 */ /* 0x000fc0000383ffff */
[----:B------:R-:W-:-:S00]  /*4070*/  NOP ;  /* 0x0000000000007918 */ /* 0x000fc00000000000 */
        /* <DEDUP_REMOVED lines=8> */
.L_x_43:


//--------------------- .nv.shared._Z21flash_attention_kenelPfS_S_S_S_S_ifi --------------------------
	.section	.nv.shared._Z21flash_attention_kenelPfS_S_S_S_S_ifi,"aw",@nobits
	.sectionflags	@""
	.align	4
.nv.shared._Z21flash_attention_kenelPfS_S_S_S_S_ifi:
	.zero		42752


//--------------------- .nv.shared.reserved.0     --------------------------
	.section	.nv.shared.reserved.0,"aw",@nobits
	.weak		__nv_reservedSMEM_offset_0_alias
	.size		__nv_reservedSMEM_offset_0_alias, 0, 64
	.other		__nv_reservedSMEM_offset_0_alias,@"STO_CUDA_RESERVED_SHARED STV_DEFAULT"
__nv_reservedSMEM_offset_0_alias:
	.zero		0
	.zero		64


//--------------------- .nv.constant0._Z21flash_attention_kenelPfS_S_S_S_S_ifi --------------------------
	.section	.nv.constant0._Z21flash_attention_kenelPfS_S_S_S_S_ifi,"a",@progbits
	.sectionflags	@""
	.align	4
.nv.constant0._Z21flash_attention_kenelPfS_S_S_S_S_ifi:
	.zero		956


//--------------------- SYMBOLS --------------------------

	.type		.nv.reservedSmem.offset0,@object
	.size		.nv.reservedSmem.offset0,0x4
	.type		.nv.reservedSmem.cap,@object
	.size		.nv.reservedSmem.cap,0x4
